//
// Generated by NVIDIA NVVM Compiler
//
// Compiler Build ID: CL-36424714
// Cuda compilation tools, release 13.0, V13.0.88
// Based on NVVM 20.0.0
//

.version 9.0
.target sm_100
.address_size 64

	// .globl	_Z10run_kernelPdS_i
.extern .func  (.param .b32 func_retval0) vprintf
(
	.param .b64 vprintf_param_0,
	.param .b64 vprintf_param_1
)
;
.global .align 1 .b8 $str[4] = {37, 115, 10};
.global .align 1 .b8 $str$1[7] = {37, 53, 46, 50, 102, 32};
.global .align 1 .b8 $str$2[2] = {10};
.global .align 1 .b8 $str$3[3] = {10, 10};
.global .align 1 .b8 $str$4[4] = {97, 95, 100};
.global .align 1 .b8 $str$5[4] = {98, 95, 100};

.visible .entry _Z10run_kernelPdS_i(
	.param .u64 .ptr .align 1 _Z10run_kernelPdS_i_param_0,
	.param .u64 .ptr .align 1 _Z10run_kernelPdS_i_param_1,
	.param .u32 _Z10run_kernelPdS_i_param_2
)
{
	.local .align 8 .b8 	__local_depot0[8];
	.reg .b64 	%SP;
	.reg .b64 	%SPL;
	.reg .pred 	%p<28>;
	.reg .b32 	%r<201>;
	.reg .b64 	%rd<122>;
	.reg .b64 	%fd<73>;

	mov.u64 	%SPL, __local_depot0;
	cvta.local.u64 	%SP, %SPL;
	ld.param.u64 	%rd13, [_Z10run_kernelPdS_i_param_0];
	ld.param.u64 	%rd14, [_Z10run_kernelPdS_i_param_1];
	ld.param.u32 	%r36, [_Z10run_kernelPdS_i_param_2];
	cvta.to.global.u64 	%rd1, %rd13;
	cvta.to.global.u64 	%rd2, %rd14;
	add.u64 	%rd15, %SP, 0;
	add.u64 	%rd3, %SPL, 0;
	add.u64 	%rd4, %SPL, 0;
	mov.u64 	%rd17, $str$4;
	cvta.global.u64 	%rd18, %rd17;
	st.local.u64 	[%rd4], %rd18;
	mov.u64 	%rd19, $str;
	cvta.global.u64 	%rd20, %rd19;
	{ // callseq 0, 0
	.param .b64 param0;
	st.param.b64 	[param0], %rd20;
	.param .b64 param1;
	st.param.b64 	[param1], %rd15;
	.param .b32 retval0;
	call.uni (retval0), 
	vprintf, 
	(
	param0, 
	param1
	);
	ld.param.b32 	%r37, [retval0];
	} // callseq 0
	setp.lt.s32 	%p1, %r36, 1;
	@%p1 bra 	$L__BB0_16;
	and.b32  	%r1, %r36, 15;
	and.b32  	%r2, %r36, 7;
	and.b32  	%r3, %r36, 2147483632;
	and.b32  	%r4, %r36, 3;
	mov.b32 	%r190, 0;
	mov.u64 	%rd61, $str$2;
$L__BB0_2:
	setp.lt.u32 	%p2, %r36, 16;
	mul.lo.s32 	%r6, %r190, %r36;
	mov.b32 	%r193, 0;
	@%p2 bra 	$L__BB0_5;
	mov.b32 	%r191, 0;
$L__BB0_4:
	.pragma "nounroll";
	add.s32 	%r42, %r191, %r6;
	mul.wide.u32 	%rd21, %r42, 8;
	add.s64 	%rd22, %rd1, %rd21;
	ld.global.f64 	%fd1, [%rd22];
	st.local.f64 	[%rd4], %fd1;
	mov.u64 	%rd23, $str$1;
	cvta.global.u64 	%rd24, %rd23;
	add.u64 	%rd25, %SP, 0;
	{ // callseq 1, 0
	.param .b64 param0;
	st.param.b64 	[param0], %rd24;
	.param .b64 param1;
	st.param.b64 	[param1], %rd25;
	.param .b32 retval0;
	call.uni (retval0), 
	vprintf, 
	(
	param0, 
	param1
	);
	ld.param.b32 	%r43, [retval0];
	} // callseq 1
	ld.global.f64 	%fd2, [%rd22+8];
	st.local.f64 	[%rd4], %fd2;
	{ // callseq 2, 0
	.param .b64 param0;
	st.param.b64 	[param0], %rd24;
	.param .b64 param1;
	st.param.b64 	[param1], %rd25;
	.param .b32 retval0;
	call.uni (retval0), 
	vprintf, 
	(
	param0, 
	param1
	);
	ld.param.b32 	%r45, [retval0];
	} // callseq 2
	ld.global.f64 	%fd3, [%rd22+16];
	st.local.f64 	[%rd4], %fd3;
	{ // callseq 3, 0
	.param .b64 param0;
	st.param.b64 	[param0], %rd24;
	.param .b64 param1;
	st.param.b64 	[param1], %rd25;
	.param .b32 retval0;
	call.uni (retval0), 
	vprintf, 
	(
	param0, 
	param1
	);
	ld.param.b32 	%r47, [retval0];
	} // callseq 3
	ld.global.f64 	%fd4, [%rd22+24];
	st.local.f64 	[%rd4], %fd4;
	{ // callseq 4, 0
	.param .b64 param0;
	st.param.b64 	[param0], %rd24;
	.param .b64 param1;
	st.param.b64 	[param1], %rd25;
	.param .b32 retval0;
	call.uni (retval0), 
	vprintf, 
	(
	param0, 
	param1
	);
	ld.param.b32 	%r49, [retval0];
	} // callseq 4
	ld.global.f64 	%fd5, [%rd22+32];
	st.local.f64 	[%rd4], %fd5;
	{ // callseq 5, 0
	.param .b64 param0;
	st.param.b64 	[param0], %rd24;
	.param .b64 param1;
	st.param.b64 	[param1], %rd25;
	.param .b32 retval0;
	call.uni (retval0), 
	vprintf, 
	(
	param0, 
	param1
	);
	ld.param.b32 	%r51, [retval0];
	} // callseq 5
	ld.global.f64 	%fd6, [%rd22+40];
	st.local.f64 	[%rd4], %fd6;
	{ // callseq 6, 0
	.param .b64 param0;
	st.param.b64 	[param0], %rd24;
	.param .b64 param1;
	st.param.b64 	[param1], %rd25;
	.param .b32 retval0;
	call.uni (retval0), 
	vprintf, 
	(
	param0, 
	param1
	);
	ld.param.b32 	%r53, [retval0];
	} // callseq 6
	ld.global.f64 	%fd7, [%rd22+48];
	st.local.f64 	[%rd4], %fd7;
	{ // callseq 7, 0
	.param .b64 param0;
	st.param.b64 	[param0], %rd24;
	.param .b64 param1;
	st.param.b64 	[param1], %rd25;
	.param .b32 retval0;
	call.uni (retval0), 
	vprintf, 
	(
	param0, 
	param1
	);
	ld.param.b32 	%r55, [retval0];
	} // callseq 7
	ld.global.f64 	%fd8, [%rd22+56];
	st.local.f64 	[%rd4], %fd8;
	{ // callseq 8, 0
	.param .b64 param0;
	st.param.b64 	[param0], %rd24;
	.param .b64 param1;
	st.param.b64 	[param1], %rd25;
	.param .b32 retval0;
	call.uni (retval0), 
	vprintf, 
	(
	param0, 
	param1
	);
	ld.param.b32 	%r57, [retval0];
	} // callseq 8
	ld.global.f64 	%fd9, [%rd22+64];
	st.local.f64 	[%rd4], %fd9;
	{ // callseq 9, 0
	.param .b64 param0;
	st.param.b64 	[param0], %rd24;
	.param .b64 param1;
	st.param.b64 	[param1], %rd25;
	.param .b32 retval0;
	call.uni (retval0), 
	vprintf, 
	(
	param0, 
	param1
	);
	ld.param.b32 	%r59, [retval0];
	} // callseq 9
	ld.global.f64 	%fd10, [%rd22+72];
	st.local.f64 	[%rd4], %fd10;
	{ // callseq 10, 0
	.param .b64 param0;
	st.param.b64 	[param0], %rd24;
	.param .b64 param1;
	st.param.b64 	[param1], %rd25;
	.param .b32 retval0;
	call.uni (retval0), 
	vprintf, 
	(
	param0, 
	param1
	);
	ld.param.b32 	%r61, [retval0];
	} // callseq 10
	ld.global.f64 	%fd11, [%rd22+80];
	st.local.f64 	[%rd4], %fd11;
	{ // callseq 11, 0
	.param .b64 param0;
	st.param.b64 	[param0], %rd24;
	.param .b64 param1;
	st.param.b64 	[param1], %rd25;
	.param .b32 retval0;
	call.uni (retval0), 
	vprintf, 
	(
	param0, 
	param1
	);
	ld.param.b32 	%r63, [retval0];
	} // callseq 11
	ld.global.f64 	%fd12, [%rd22+88];
	st.local.f64 	[%rd4], %fd12;
	{ // callseq 12, 0
	.param .b64 param0;
	st.param.b64 	[param0], %rd24;
	.param .b64 param1;
	st.param.b64 	[param1], %rd25;
	.param .b32 retval0;
	call.uni (retval0), 
	vprintf, 
	(
	param0, 
	param1
	);
	ld.param.b32 	%r65, [retval0];
	} // callseq 12
	ld.global.f64 	%fd13, [%rd22+96];
	st.local.f64 	[%rd4], %fd13;
	{ // callseq 13, 0
	.param .b64 param0;
	st.param.b64 	[param0], %rd24;
	.param .b64 param1;
	st.param.b64 	[param1], %rd25;
	.param .b32 retval0;
	call.uni (retval0), 
	vprintf, 
	(
	param0, 
	param1
	);
	ld.param.b32 	%r67, [retval0];
	} // callseq 13
	ld.global.f64 	%fd14, [%rd22+104];
	st.local.f64 	[%rd4], %fd14;
	{ // callseq 14, 0
	.param .b64 param0;
	st.param.b64 	[param0], %rd24;
	.param .b64 param1;
	st.param.b64 	[param1], %rd25;
	.param .b32 retval0;
	call.uni (retval0), 
	vprintf, 
	(
	param0, 
	param1
	);
	ld.param.b32 	%r69, [retval0];
	} // callseq 14
	ld.global.f64 	%fd15, [%rd22+112];
	st.local.f64 	[%rd4], %fd15;
	{ // callseq 15, 0
	.param .b64 param0;
	st.param.b64 	[param0], %rd24;
	.param .b64 param1;
	st.param.b64 	[param1], %rd25;
	.param .b32 retval0;
	call.uni (retval0), 
	vprintf, 
	(
	param0, 
	param1
	);
	ld.param.b32 	%r71, [retval0];
	} // callseq 15
	ld.global.f64 	%fd16, [%rd22+120];
	st.local.f64 	[%rd4], %fd16;
	{ // callseq 16, 0
	.param .b64 param0;
	st.param.b64 	[param0], %rd24;
	.param .b64 param1;
	st.param.b64 	[param1], %rd25;
	.param .b32 retval0;
	call.uni (retval0), 
	vprintf, 
	(
	param0, 
	param1
	);
	ld.param.b32 	%r73, [retval0];
	} // callseq 16
	add.s32 	%r191, %r191, 16;
	setp.ne.s32 	%p3, %r191, %r3;
	mov.u32 	%r193, %r3;
	@%p3 bra 	$L__BB0_4;
$L__BB0_5:
	setp.eq.s32 	%p4, %r1, 0;
	@%p4 bra 	$L__BB0_15;
	add.s32 	%r75, %r1, -1;
	setp.lt.u32 	%p5, %r75, 7;
	@%p5 bra 	$L__BB0_8;
	add.s32 	%r76, %r193, %r6;
	mul.wide.u32 	%rd26, %r76, 8;
	add.s64 	%rd27, %rd1, %rd26;
	ld.global.f64 	%fd17, [%rd27];
	st.local.f64 	[%rd4], %fd17;
	mov.u64 	%rd28, $str$1;
	cvta.global.u64 	%rd29, %rd28;
	add.u64 	%rd30, %SP, 0;
	{ // callseq 17, 0
	.param .b64 param0;
	st.param.b64 	[param0], %rd29;
	.param .b64 param1;
	st.param.b64 	[param1], %rd30;
	.param .b32 retval0;
	call.uni (retval0), 
	vprintf, 
	(
	param0, 
	param1
	);
	ld.param.b32 	%r77, [retval0];
	} // callseq 17
	cvt.u64.u32 	%rd31, %r6;
	cvt.u64.u32 	%rd32, %r193;
	add.s64 	%rd33, %rd32, %rd31;
	shl.b64 	%rd34, %rd33, 3;
	add.s64 	%rd35, %rd1, %rd34;
	ld.global.f64 	%fd18, [%rd35+8];
	st.local.f64 	[%rd4], %fd18;
	{ // callseq 18, 0
	.param .b64 param0;
	st.param.b64 	[param0], %rd29;
	.param .b64 param1;
	st.param.b64 	[param1], %rd30;
	.param .b32 retval0;
	call.uni (retval0), 
	vprintf, 
	(
	param0, 
	param1
	);
	ld.param.b32 	%r79, [retval0];
	} // callseq 18
	ld.global.f64 	%fd19, [%rd35+16];
	st.local.f64 	[%rd4], %fd19;
	{ // callseq 19, 0
	.param .b64 param0;
	st.param.b64 	[param0], %rd29;
	.param .b64 param1;
	st.param.b64 	[param1], %rd30;
	.param .b32 retval0;
	call.uni (retval0), 
	vprintf, 
	(
	param0, 
	param1
	);
	ld.param.b32 	%r81, [retval0];
	} // callseq 19
	ld.global.f64 	%fd20, [%rd35+24];
	st.local.f64 	[%rd4], %fd20;
	{ // callseq 20, 0
	.param .b64 param0;
	st.param.b64 	[param0], %rd29;
	.param .b64 param1;
	st.param.b64 	[param1], %rd30;
	.param .b32 retval0;
	call.uni (retval0), 
	vprintf, 
	(
	param0, 
	param1
	);
	ld.param.b32 	%r83, [retval0];
	} // callseq 20
	ld.global.f64 	%fd21, [%rd35+32];
	st.local.f64 	[%rd4], %fd21;
	{ // callseq 21, 0
	.param .b64 param0;
	st.param.b64 	[param0], %rd29;
	.param .b64 param1;
	st.param.b64 	[param1], %rd30;
	.param .b32 retval0;
	call.uni (retval0), 
	vprintf, 
	(
	param0, 
	param1
	);
	ld.param.b32 	%r85, [retval0];
	} // callseq 21
	ld.global.f64 	%fd22, [%rd35+40];
	st.local.f64 	[%rd4], %fd22;
	{ // callseq 22, 0
	.param .b64 param0;
	st.param.b64 	[param0], %rd29;
	.param .b64 param1;
	st.param.b64 	[param1], %rd30;
	.param .b32 retval0;
	call.uni (retval0), 
	vprintf, 
	(
	param0, 
	param1
	);
	ld.param.b32 	%r87, [retval0];
	} // callseq 22
	ld.global.f64 	%fd23, [%rd35+48];
	st.local.f64 	[%rd4], %fd23;
	{ // callseq 23, 0
	.param .b64 param0;
	st.param.b64 	[param0], %rd29;
	.param .b64 param1;
	st.param.b64 	[param1], %rd30;
	.param .b32 retval0;
	call.uni (retval0), 
	vprintf, 
	(
	param0, 
	param1
	);
	ld.param.b32 	%r89, [retval0];
	} // callseq 23
	ld.global.f64 	%fd24, [%rd35+56];
	st.local.f64 	[%rd4], %fd24;
	{ // callseq 24, 0
	.param .b64 param0;
	st.param.b64 	[param0], %rd29;
	.param .b64 param1;
	st.param.b64 	[param1], %rd30;
	.param .b32 retval0;
	call.uni (retval0), 
	vprintf, 
	(
	param0, 
	param1
	);
	ld.param.b32 	%r91, [retval0];
	} // callseq 24
	add.s32 	%r193, %r193, 8;
$L__BB0_8:
	setp.eq.s32 	%p6, %r2, 0;
	@%p6 bra 	$L__BB0_15;
	add.s32 	%r93, %r2, -1;
	setp.lt.u32 	%p7, %r93, 3;
	@%p7 bra 	$L__BB0_11;
	add.s32 	%r94, %r193, %r6;
	mul.wide.u32 	%rd36, %r94, 8;
	add.s64 	%rd37, %rd1, %rd36;
	ld.global.f64 	%fd25, [%rd37];
	st.local.f64 	[%rd4], %fd25;
	mov.u64 	%rd38, $str$1;
	cvta.global.u64 	%rd39, %rd38;
	add.u64 	%rd40, %SP, 0;
	{ // callseq 25, 0
	.param .b64 param0;
	st.param.b64 	[param0], %rd39;
	.param .b64 param1;
	st.param.b64 	[param1], %rd40;
	.param .b32 retval0;
	call.uni (retval0), 
	vprintf, 
	(
	param0, 
	param1
	);
	ld.param.b32 	%r95, [retval0];
	} // callseq 25
	cvt.u64.u32 	%rd41, %r6;
	cvt.u64.u32 	%rd42, %r193;
	add.s64 	%rd43, %rd42, %rd41;
	shl.b64 	%rd44, %rd43, 3;
	add.s64 	%rd45, %rd1, %rd44;
	ld.global.f64 	%fd26, [%rd45+8];
	st.local.f64 	[%rd4], %fd26;
	{ // callseq 26, 0
	.param .b64 param0;
	st.param.b64 	[param0], %rd39;
	.param .b64 param1;
	st.param.b64 	[param1], %rd40;
	.param .b32 retval0;
	call.uni (retval0), 
	vprintf, 
	(
	param0, 
	param1
	);
	ld.param.b32 	%r97, [retval0];
	} // callseq 26
	ld.global.f64 	%fd27, [%rd45+16];
	st.local.f64 	[%rd4], %fd27;
	{ // callseq 27, 0
	.param .b64 param0;
	st.param.b64 	[param0], %rd39;
	.param .b64 param1;
	st.param.b64 	[param1], %rd40;
	.param .b32 retval0;
	call.uni (retval0), 
	vprintf, 
	(
	param0, 
	param1
	);
	ld.param.b32 	%r99, [retval0];
	} // callseq 27
	ld.global.f64 	%fd28, [%rd45+24];
	st.local.f64 	[%rd4], %fd28;
	{ // callseq 28, 0
	.param .b64 param0;
	st.param.b64 	[param0], %rd39;
	.param .b64 param1;
	st.param.b64 	[param1], %rd40;
	.param .b32 retval0;
	call.uni (retval0), 
	vprintf, 
	(
	param0, 
	param1
	);
	ld.param.b32 	%r101, [retval0];
	} // callseq 28
	add.s32 	%r193, %r193, 4;
$L__BB0_11:
	setp.eq.s32 	%p8, %r4, 0;
	@%p8 bra 	$L__BB0_15;
	setp.eq.s32 	%p9, %r4, 1;
	add.s32 	%r103, %r193, %r6;
	mul.wide.u32 	%rd46, %r103, 8;
	add.s64 	%rd47, %rd1, %rd46;
	ld.global.f64 	%fd29, [%rd47];
	st.local.f64 	[%rd4], %fd29;
	mov.u64 	%rd48, $str$1;
	cvta.global.u64 	%rd49, %rd48;
	add.u64 	%rd50, %SP, 0;
	{ // callseq 29, 0
	.param .b64 param0;
	st.param.b64 	[param0], %rd49;
	.param .b64 param1;
	st.param.b64 	[param1], %rd50;
	.param .b32 retval0;
	call.uni (retval0), 
	vprintf, 
	(
	param0, 
	param1
	);
	ld.param.b32 	%r104, [retval0];
	} // callseq 29
	@%p9 bra 	$L__BB0_15;
	setp.eq.s32 	%p10, %r4, 2;
	cvt.u64.u32 	%rd51, %r6;
	cvt.u64.u32 	%rd52, %r193;
	add.s64 	%rd53, %rd52, %rd51;
	shl.b64 	%rd54, %rd53, 3;
	add.s64 	%rd5, %rd1, %rd54;
	ld.global.f64 	%fd30, [%rd5+8];
	st.local.f64 	[%rd4], %fd30;
	cvta.global.u64 	%rd56, %rd48;
	{ // callseq 30, 0
	.param .b64 param0;
	st.param.b64 	[param0], %rd56;
	.param .b64 param1;
	st.param.b64 	[param1], %rd50;
	.param .b32 retval0;
	call.uni (retval0), 
	vprintf, 
	(
	param0, 
	param1
	);
	ld.param.b32 	%r106, [retval0];
	} // callseq 30
	@%p10 bra 	$L__BB0_15;
	ld.global.f64 	%fd31, [%rd5+16];
	st.local.f64 	[%rd4], %fd31;
	cvta.global.u64 	%rd59, %rd48;
	{ // callseq 31, 0
	.param .b64 param0;
	st.param.b64 	[param0], %rd59;
	.param .b64 param1;
	st.param.b64 	[param1], %rd50;
	.param .b32 retval0;
	call.uni (retval0), 
	vprintf, 
	(
	param0, 
	param1
	);
	ld.param.b32 	%r108, [retval0];
	} // callseq 31
$L__BB0_15:
	cvta.global.u64 	%rd62, %rd61;
	{ // callseq 32, 0
	.param .b64 param0;
	st.param.b64 	[param0], %rd62;
	.param .b64 param1;
	st.param.b64 	[param1], 0;
	.param .b32 retval0;
	call.uni (retval0), 
	vprintf, 
	(
	param0, 
	param1
	);
	ld.param.b32 	%r110, [retval0];
	} // callseq 32
	add.s32 	%r190, %r190, 1;
	setp.ne.s32 	%p11, %r190, %r36;
	@%p11 bra 	$L__BB0_2;
$L__BB0_16:
	mov.u64 	%rd63, $str$3;
	cvta.global.u64 	%rd64, %rd63;
	{ // callseq 33, 0
	.param .b64 param0;
	st.param.b64 	[param0], %rd64;
	.param .b64 param1;
	st.param.b64 	[param1], 0;
	.param .b32 retval0;
	call.uni (retval0), 
	vprintf, 
	(
	param0, 
	param1
	);
	ld.param.b32 	%r112, [retval0];
	} // callseq 33
	setp.eq.s32 	%p12, %r36, 0;
	@%p12 bra 	$L__BB0_23;
	mul.lo.s32 	%r114, %r36, %r36;
	max.u32 	%r15, %r114, 1;
	setp.lt.u32 	%p13, %r114, 4;
	mov.b64 	%rd120, 0;
	@%p13 bra 	$L__BB0_21;
	and.b32  	%r16, %r15, -4;
	mov.b32 	%r195, 0;
$L__BB0_19:
	mul.wide.u32 	%rd66, %r195, 8;
	add.s64 	%rd67, %rd1, %rd66;
	ld.global.f64 	%fd32, [%rd67];
	mul.f64 	%fd33, %fd32, 0d4008000000000000;
	add.s64 	%rd68, %rd2, %rd66;
	st.global.f64 	[%rd68], %fd33;
	ld.global.f64 	%fd34, [%rd67+8];
	mul.f64 	%fd35, %fd34, 0d4008000000000000;
	st.global.f64 	[%rd68+8], %fd35;
	ld.global.f64 	%fd36, [%rd67+16];
	mul.f64 	%fd37, %fd36, 0d4008000000000000;
	st.global.f64 	[%rd68+16], %fd37;
	ld.global.f64 	%fd38, [%rd67+24];
	mul.f64 	%fd39, %fd38, 0d4008000000000000;
	st.global.f64 	[%rd68+24], %fd39;
	add.s32 	%r195, %r195, 4;
	setp.ne.s32 	%p14, %r195, %r16;
	@%p14 bra 	$L__BB0_19;
	cvt.u64.u32 	%rd120, %r16;
$L__BB0_21:
	and.b32  	%r116, %r15, 1;
	setp.eq.b32 	%p15, %r116, 1;
	not.pred 	%p16, %p15;
	@%p16 bra 	$L__BB0_23;
	shl.b64 	%rd69, %rd120, 3;
	add.s64 	%rd70, %rd1, %rd69;
	ld.global.f64 	%fd40, [%rd70];
	mul.f64 	%fd41, %fd40, 0d4008000000000000;
	add.s64 	%rd71, %rd2, %rd69;
	st.global.f64 	[%rd71], %fd41;
$L__BB0_23:
	setp.lt.s32 	%p17, %r36, 1;
	mov.u64 	%rd72, $str$5;
	cvta.global.u64 	%rd73, %rd72;
	st.local.u64 	[%rd3], %rd73;
	mov.u64 	%rd74, $str;
	cvta.global.u64 	%rd75, %rd74;
	add.u64 	%rd76, %SP, 0;
	{ // callseq 34, 0
	.param .b64 param0;
	st.param.b64 	[param0], %rd75;
	.param .b64 param1;
	st.param.b64 	[param1], %rd76;
	.param .b32 retval0;
	call.uni (retval0), 
	vprintf, 
	(
	param0, 
	param1
	);
	ld.param.b32 	%r117, [retval0];
	} // callseq 34
	@%p17 bra 	$L__BB0_39;
	and.b32  	%r19, %r36, 15;
	add.s32 	%r20, %r19, -1;
	and.b32  	%r21, %r36, 7;
	add.s32 	%r22, %r21, -1;
	and.b32  	%r23, %r36, 2147483632;
	and.b32  	%r24, %r36, 3;
	neg.s32 	%r25, %r23;
	add.s64 	%rd8, %rd2, 64;
	mov.b32 	%r196, 0;
	mov.u64 	%rd116, $str$2;
	mov.u64 	%rd103, $str$1;
$L__BB0_25:
	setp.lt.u32 	%p18, %r36, 16;
	mul.lo.s32 	%r27, %r196, %r36;
	mov.b32 	%r199, 0;
	@%p18 bra 	$L__BB0_28;
	mul.wide.u32 	%rd77, %r27, 8;
	add.s64 	%rd121, %rd8, %rd77;
	mov.u32 	%r197, %r25;
$L__BB0_27:
	.pragma "nounroll";
	ld.global.f64 	%fd42, [%rd121+-64];
	st.local.f64 	[%rd3], %fd42;
	mov.u64 	%rd78, $str$1;
	cvta.global.u64 	%rd79, %rd78;
	add.u64 	%rd80, %SP, 0;
	{ // callseq 35, 0
	.param .b64 param0;
	st.param.b64 	[param0], %rd79;
	.param .b64 param1;
	st.param.b64 	[param1], %rd80;
	.param .b32 retval0;
	call.uni (retval0), 
	vprintf, 
	(
	param0, 
	param1
	);
	ld.param.b32 	%r121, [retval0];
	} // callseq 35
	ld.global.f64 	%fd43, [%rd121+-56];
	st.local.f64 	[%rd3], %fd43;
	{ // callseq 36, 0
	.param .b64 param0;
	st.param.b64 	[param0], %rd79;
	.param .b64 param1;
	st.param.b64 	[param1], %rd80;
	.param .b32 retval0;
	call.uni (retval0), 
	vprintf, 
	(
	param0, 
	param1
	);
	ld.param.b32 	%r123, [retval0];
	} // callseq 36
	ld.global.f64 	%fd44, [%rd121+-48];
	st.local.f64 	[%rd3], %fd44;
	{ // callseq 37, 0
	.param .b64 param0;
	st.param.b64 	[param0], %rd79;
	.param .b64 param1;
	st.param.b64 	[param1], %rd80;
	.param .b32 retval0;
	call.uni (retval0), 
	vprintf, 
	(
	param0, 
	param1
	);
	ld.param.b32 	%r125, [retval0];
	} // callseq 37
	ld.global.f64 	%fd45, [%rd121+-40];
	st.local.f64 	[%rd3], %fd45;
	{ // callseq 38, 0
	.param .b64 param0;
	st.param.b64 	[param0], %rd79;
	.param .b64 param1;
	st.param.b64 	[param1], %rd80;
	.param .b32 retval0;
	call.uni (retval0), 
	vprintf, 
	(
	param0, 
	param1
	);
	ld.param.b32 	%r127, [retval0];
	} // callseq 38
	ld.global.f64 	%fd46, [%rd121+-32];
	st.local.f64 	[%rd3], %fd46;
	{ // callseq 39, 0
	.param .b64 param0;
	st.param.b64 	[param0], %rd79;
	.param .b64 param1;
	st.param.b64 	[param1], %rd80;
	.param .b32 retval0;
	call.uni (retval0), 
	vprintf, 
	(
	param0, 
	param1
	);
	ld.param.b32 	%r129, [retval0];
	} // callseq 39
	ld.global.f64 	%fd47, [%rd121+-24];
	st.local.f64 	[%rd3], %fd47;
	{ // callseq 40, 0
	.param .b64 param0;
	st.param.b64 	[param0], %rd79;
	.param .b64 param1;
	st.param.b64 	[param1], %rd80;
	.param .b32 retval0;
	call.uni (retval0), 
	vprintf, 
	(
	param0, 
	param1
	);
	ld.param.b32 	%r131, [retval0];
	} // callseq 40
	ld.global.f64 	%fd48, [%rd121+-16];
	st.local.f64 	[%rd3], %fd48;
	{ // callseq 41, 0
	.param .b64 param0;
	st.param.b64 	[param0], %rd79;
	.param .b64 param1;
	st.param.b64 	[param1], %rd80;
	.param .b32 retval0;
	call.uni (retval0), 
	vprintf, 
	(
	param0, 
	param1
	);
	ld.param.b32 	%r133, [retval0];
	} // callseq 41
	ld.global.f64 	%fd49, [%rd121+-8];
	st.local.f64 	[%rd3], %fd49;
	{ // callseq 42, 0
	.param .b64 param0;
	st.param.b64 	[param0], %rd79;
	.param .b64 param1;
	st.param.b64 	[param1], %rd80;
	.param .b32 retval0;
	call.uni (retval0), 
	vprintf, 
	(
	param0, 
	param1
	);
	ld.param.b32 	%r135, [retval0];
	} // callseq 42
	ld.global.f64 	%fd50, [%rd121];
	st.local.f64 	[%rd3], %fd50;
	{ // callseq 43, 0
	.param .b64 param0;
	st.param.b64 	[param0], %rd79;
	.param .b64 param1;
	st.param.b64 	[param1], %rd80;
	.param .b32 retval0;
	call.uni (retval0), 
	vprintf, 
	(
	param0, 
	param1
	);
	ld.param.b32 	%r137, [retval0];
	} // callseq 43
	ld.global.f64 	%fd51, [%rd121+8];
	st.local.f64 	[%rd3], %fd51;
	{ // callseq 44, 0
	.param .b64 param0;
	st.param.b64 	[param0], %rd79;
	.param .b64 param1;
	st.param.b64 	[param1], %rd80;
	.param .b32 retval0;
	call.uni (retval0), 
	vprintf, 
	(
	param0, 
	param1
	);
	ld.param.b32 	%r139, [retval0];
	} // callseq 44
	ld.global.f64 	%fd52, [%rd121+16];
	st.local.f64 	[%rd3], %fd52;
	{ // callseq 45, 0
	.param .b64 param0;
	st.param.b64 	[param0], %rd79;
	.param .b64 param1;
	st.param.b64 	[param1], %rd80;
	.param .b32 retval0;
	call.uni (retval0), 
	vprintf, 
	(
	param0, 
	param1
	);
	ld.param.b32 	%r141, [retval0];
	} // callseq 45
	ld.global.f64 	%fd53, [%rd121+24];
	st.local.f64 	[%rd3], %fd53;
	{ // callseq 46, 0
	.param .b64 param0;
	st.param.b64 	[param0], %rd79;
	.param .b64 param1;
	st.param.b64 	[param1], %rd80;
	.param .b32 retval0;
	call.uni (retval0), 
	vprintf, 
	(
	param0, 
	param1
	);
	ld.param.b32 	%r143, [retval0];
	} // callseq 46
	ld.global.f64 	%fd54, [%rd121+32];
	st.local.f64 	[%rd3], %fd54;
	{ // callseq 47, 0
	.param .b64 param0;
	st.param.b64 	[param0], %rd79;
	.param .b64 param1;
	st.param.b64 	[param1], %rd80;
	.param .b32 retval0;
	call.uni (retval0), 
	vprintf, 
	(
	param0, 
	param1
	);
	ld.param.b32 	%r145, [retval0];
	} // callseq 47
	ld.global.f64 	%fd55, [%rd121+40];
	st.local.f64 	[%rd3], %fd55;
	{ // callseq 48, 0
	.param .b64 param0;
	st.param.b64 	[param0], %rd79;
	.param .b64 param1;
	st.param.b64 	[param1], %rd80;
	.param .b32 retval0;
	call.uni (retval0), 
	vprintf, 
	(
	param0, 
	param1
	);
	ld.param.b32 	%r147, [retval0];
	} // callseq 48
	ld.global.f64 	%fd56, [%rd121+48];
	st.local.f64 	[%rd3], %fd56;
	{ // callseq 49, 0
	.param .b64 param0;
	st.param.b64 	[param0], %rd79;
	.param .b64 param1;
	st.param.b64 	[param1], %rd80;
	.param .b32 retval0;
	call.uni (retval0), 
	vprintf, 
	(
	param0, 
	param1
	);
	ld.param.b32 	%r149, [retval0];
	} // callseq 49
	ld.global.f64 	%fd57, [%rd121+56];
	st.local.f64 	[%rd3], %fd57;
	{ // callseq 50, 0
	.param .b64 param0;
	st.param.b64 	[param0], %rd79;
	.param .b64 param1;
	st.param.b64 	[param1], %rd80;
	.param .b32 retval0;
	call.uni (retval0), 
	vprintf, 
	(
	param0, 
	param1
	);
	ld.param.b32 	%r151, [retval0];
	} // callseq 50
	add.s32 	%r197, %r197, 16;
	add.s64 	%rd121, %rd121, 128;
	setp.ne.s32 	%p19, %r197, 0;
	mov.u32 	%r199, %r23;
	@%p19 bra 	$L__BB0_27;
$L__BB0_28:
	setp.eq.s32 	%p20, %r19, 0;
	@%p20 bra 	$L__BB0_38;
	setp.lt.u32 	%p21, %r20, 7;
	@%p21 bra 	$L__BB0_31;
	add.s32 	%r153, %r199, %r27;
	mul.wide.u32 	%rd81, %r153, 8;
	add.s64 	%rd82, %rd2, %rd81;
	ld.global.f64 	%fd58, [%rd82];
	st.local.f64 	[%rd3], %fd58;
	mov.u64 	%rd83, $str$1;
	cvta.global.u64 	%rd84, %rd83;
	add.u64 	%rd85, %SP, 0;
	{ // callseq 51, 0
	.param .b64 param0;
	st.param.b64 	[param0], %rd84;
	.param .b64 param1;
	st.param.b64 	[param1], %rd85;
	.param .b32 retval0;
	call.uni (retval0), 
	vprintf, 
	(
	param0, 
	param1
	);
	ld.param.b32 	%r154, [retval0];
	} // callseq 51
	cvt.u64.u32 	%rd86, %r27;
	cvt.u64.u32 	%rd87, %r199;
	add.s64 	%rd88, %rd87, %rd86;
	shl.b64 	%rd89, %rd88, 3;
	add.s64 	%rd90, %rd2, %rd89;
	ld.global.f64 	%fd59, [%rd90+8];
	st.local.f64 	[%rd3], %fd59;
	{ // callseq 52, 0
	.param .b64 param0;
	st.param.b64 	[param0], %rd84;
	.param .b64 param1;
	st.param.b64 	[param1], %rd85;
	.param .b32 retval0;
	call.uni (retval0), 
	vprintf, 
	(
	param0, 
	param1
	);
	ld.param.b32 	%r156, [retval0];
	} // callseq 52
	ld.global.f64 	%fd60, [%rd90+16];
	st.local.f64 	[%rd3], %fd60;
	{ // callseq 53, 0
	.param .b64 param0;
	st.param.b64 	[param0], %rd84;
	.param .b64 param1;
	st.param.b64 	[param1], %rd85;
	.param .b32 retval0;
	call.uni (retval0), 
	vprintf, 
	(
	param0, 
	param1
	);
	ld.param.b32 	%r158, [retval0];
	} // callseq 53
	ld.global.f64 	%fd61, [%rd90+24];
	st.local.f64 	[%rd3], %fd61;
	{ // callseq 54, 0
	.param .b64 param0;
	st.param.b64 	[param0], %rd84;
	.param .b64 param1;
	st.param.b64 	[param1], %rd85;
	.param .b32 retval0;
	call.uni (retval0), 
	vprintf, 
	(
	param0, 
	param1
	);
	ld.param.b32 	%r160, [retval0];
	} // callseq 54
	ld.global.f64 	%fd62, [%rd90+32];
	st.local.f64 	[%rd3], %fd62;
	{ // callseq 55, 0
	.param .b64 param0;
	st.param.b64 	[param0], %rd84;
	.param .b64 param1;
	st.param.b64 	[param1], %rd85;
	.param .b32 retval0;
	call.uni (retval0), 
	vprintf, 
	(
	param0, 
	param1
	);
	ld.param.b32 	%r162, [retval0];
	} // callseq 55
	ld.global.f64 	%fd63, [%rd90+40];
	st.local.f64 	[%rd3], %fd63;
	{ // callseq 56, 0
	.param .b64 param0;
	st.param.b64 	[param0], %rd84;
	.param .b64 param1;
	st.param.b64 	[param1], %rd85;
	.param .b32 retval0;
	call.uni (retval0), 
	vprintf, 
	(
	param0, 
	param1
	);
	ld.param.b32 	%r164, [retval0];
	} // callseq 56
	ld.global.f64 	%fd64, [%rd90+48];
	st.local.f64 	[%rd3], %fd64;
	{ // callseq 57, 0
	.param .b64 param0;
	st.param.b64 	[param0], %rd84;
	.param .b64 param1;
	st.param.b64 	[param1], %rd85;
	.param .b32 retval0;
	call.uni (retval0), 
	vprintf, 
	(
	param0, 
	param1
	);
	ld.param.b32 	%r166, [retval0];
	} // callseq 57
	ld.global.f64 	%fd65, [%rd90+56];
	st.local.f64 	[%rd3], %fd65;
	{ // callseq 58, 0
	.param .b64 param0;
	st.param.b64 	[param0], %rd84;
	.param .b64 param1;
	st.param.b64 	[param1], %rd85;
	.param .b32 retval0;
	call.uni (retval0), 
	vprintf, 
	(
	param0, 
	param1
	);
	ld.param.b32 	%r168, [retval0];
	} // callseq 58
	add.s32 	%r199, %r199, 8;
$L__BB0_31:
	setp.eq.s32 	%p22, %r21, 0;
	@%p22 bra 	$L__BB0_38;
	setp.lt.u32 	%p23, %r22, 3;
	@%p23 bra 	$L__BB0_34;
	add.s32 	%r170, %r199, %r27;
	mul.wide.u32 	%rd91, %r170, 8;
	add.s64 	%rd92, %rd2, %rd91;
	ld.global.f64 	%fd66, [%rd92];
	st.local.f64 	[%rd3], %fd66;
	mov.u64 	%rd93, $str$1;
	cvta.global.u64 	%rd94, %rd93;
	add.u64 	%rd95, %SP, 0;
	{ // callseq 59, 0
	.param .b64 param0;
	st.param.b64 	[param0], %rd94;
	.param .b64 param1;
	st.param.b64 	[param1], %rd95;
	.param .b32 retval0;
	call.uni (retval0), 
	vprintf, 
	(
	param0, 
	param1
	);
	ld.param.b32 	%r171, [retval0];
	} // callseq 59
	cvt.u64.u32 	%rd96, %r27;
	cvt.u64.u32 	%rd97, %r199;
	add.s64 	%rd98, %rd97, %rd96;
	shl.b64 	%rd99, %rd98, 3;
	add.s64 	%rd100, %rd2, %rd99;
	ld.global.f64 	%fd67, [%rd100+8];
	st.local.f64 	[%rd3], %fd67;
	{ // callseq 60, 0
	.param .b64 param0;
	st.param.b64 	[param0], %rd94;
	.param .b64 param1;
	st.param.b64 	[param1], %rd95;
	.param .b32 retval0;
	call.uni (retval0), 
	vprintf, 
	(
	param0, 
	param1
	);
	ld.param.b32 	%r173, [retval0];
	} // callseq 60
	ld.global.f64 	%fd68, [%rd100+16];
	st.local.f64 	[%rd3], %fd68;
	{ // callseq 61, 0
	.param .b64 param0;
	st.param.b64 	[param0], %rd94;
	.param .b64 param1;
	st.param.b64 	[param1], %rd95;
	.param .b32 retval0;
	call.uni (retval0), 
	vprintf, 
	(
	param0, 
	param1
	);
	ld.param.b32 	%r175, [retval0];
	} // callseq 61
	ld.global.f64 	%fd69, [%rd100+24];
	st.local.f64 	[%rd3], %fd69;
	{ // callseq 62, 0
	.param .b64 param0;
	st.param.b64 	[param0], %rd94;
	.param .b64 param1;
	st.param.b64 	[param1], %rd95;
	.param .b32 retval0;
	call.uni (retval0), 
	vprintf, 
	(
	param0, 
	param1
	);
	ld.param.b32 	%r177, [retval0];
	} // callseq 62
	add.s32 	%r199, %r199, 4;
$L__BB0_34:
	setp.eq.s32 	%p24, %r24, 0;
	@%p24 bra 	$L__BB0_38;
	setp.eq.s32 	%p25, %r24, 1;
	add.s32 	%r179, %r199, %r27;
	mul.wide.u32 	%rd101, %r179, 8;
	add.s64 	%rd102, %rd2, %rd101;
	ld.global.f64 	%fd70, [%rd102];
	st.local.f64 	[%rd3], %fd70;
	cvta.global.u64 	%rd104, %rd103;
	{ // callseq 63, 0
	.param .b64 param0;
	st.param.b64 	[param0], %rd104;
	.param .b64 param1;
	st.param.b64 	[param1], %rd76;
	.param .b32 retval0;
	call.uni (retval0), 
	vprintf, 
	(
	param0, 
	param1
	);
	ld.param.b32 	%r180, [retval0];
	} // callseq 63
	@%p25 bra 	$L__BB0_38;
	setp.eq.s32 	%p26, %r24, 2;
	cvt.u64.u32 	%rd106, %r27;
	cvt.u64.u32 	%rd107, %r199;
	add.s64 	%rd108, %rd107, %rd106;
	shl.b64 	%rd109, %rd108, 3;
	add.s64 	%rd12, %rd2, %rd109;
	ld.global.f64 	%fd71, [%rd12+8];
	st.local.f64 	[%rd3], %fd71;
	mov.u64 	%rd110, $str$1;
	cvta.global.u64 	%rd111, %rd110;
	add.u64 	%rd112, %SP, 0;
	{ // callseq 64, 0
	.param .b64 param0;
	st.param.b64 	[param0], %rd111;
	.param .b64 param1;
	st.param.b64 	[param1], %rd112;
	.param .b32 retval0;
	call.uni (retval0), 
	vprintf, 
	(
	param0, 
	param1
	);
	ld.param.b32 	%r182, [retval0];
	} // callseq 64
	@%p26 bra 	$L__BB0_38;
	ld.global.f64 	%fd72, [%rd12+16];
	st.local.f64 	[%rd3], %fd72;
	cvta.global.u64 	%rd114, %rd110;
	{ // callseq 65, 0
	.param .b64 param0;
	st.param.b64 	[param0], %rd114;
	.param .b64 param1;
	st.param.b64 	[param1], %rd112;
	.param .b32 retval0;
	call.uni (retval0), 
	vprintf, 
	(
	param0, 
	param1
	);
	ld.param.b32 	%r184, [retval0];
	} // callseq 65
$L__BB0_38:
	cvta.global.u64 	%rd117, %rd116;
	{ // callseq 66, 0
	.param .b64 param0;
	st.param.b64 	[param0], %rd117;
	.param .b64 param1;
	st.param.b64 	[param1], 0;
	.param .b32 retval0;
	call.uni (retval0), 
	vprintf, 
	(
	param0, 
	param1
	);
	ld.param.b32 	%r186, [retval0];
	} // callseq 66
	add.s32 	%r196, %r196, 1;
	setp.ne.s32 	%p27, %r196, %r36;
	@%p27 bra 	$L__BB0_25;
$L__BB0_39:
	mov.u64 	%rd118, $str$3;
	cvta.global.u64 	%rd119, %rd118;
	{ // callseq 67, 0
	.param .b64 param0;
	st.param.b64 	[param0], %rd119;
	.param .b64 param1;
	st.param.b64 	[param1], 0;
	.param .b32 retval0;
	call.uni (retval0), 
	vprintf, 
	(
	param0, 
	param1
	);
	ld.param.b32 	%r188, [retval0];
	} // callseq 67
	ret;

}


// ===== COMPILED SASS (sm_100) =====

	.target	sm_100

	.elftype	@"ET_EXEC"


//--------------------- .note.nv.tkinfo           --------------------------
	.section	.note.nv.tkinfo,"",@"SHT_NOTE"
	.sectionflags	@"SHF_NOTE_NV_TKINFO"
	.tkinfo
        /*0018*/ 	.word	0x00000002
        /*0030*/ 	.string	""
        /*0030*/ 	.string	"ptxas"
        /*0030*/ 	.string	"Cuda compilation tools, release 13.0, V13.0.88"
        /*0030*/ 	.string	"Build cuda_13.0.r13.0/compiler.36424714_0"
        /*0030*/ 	.string	"-arch sm_100 -m 64 "



//--------------------- .note.nv.cuinfo           --------------------------
	.section	.note.nv.cuinfo,"",@"SHT_NOTE"
	.sectionflags	@"SHF_NOTE_NV_CUINFO"
        /*0018*/ 	.short	0x0002
        /*001a*/ 	.short	0x0064
        /*001c*/ 	.short	0x0082
	.zero		2


//--------------------- .nv.info                  --------------------------
	.section	.nv.info,"",@"SHT_CUDA_INFO"
	.align	4


	//----- nvinfo : EIATTR_REGCOUNT
	.align		4
        /*0000*/ 	.byte	0x04, 0x2f
        /*0002*/ 	.short	(.L_7 - .L_6)
	.align		4
.L_6:
        /*0004*/ 	.word	index@(_Z10run_kernelPdS_i)
        /*0008*/ 	.word	0x00000020


	//----- nvinfo : EIATTR_FRAME_SIZE
	.align		4
.L_7:
        /*000c*/ 	.byte	0x04, 0x11
        /*000e*/ 	.short	(.L_9 - .L_8)
	.align		4
.L_8:
        /*0010*/ 	.word	index@(_Z10run_kernelPdS_i)
        /*0014*/ 	.word	0x00000008


	//----- nvinfo : EIATTR_MIN_STACK_SIZE
	.align		4
.L_9:
        /*0018*/ 	.byte	0x04, 0x12
        /*001a*/ 	.short	(.L_11 - .L_10)
	.align		4
.L_10:
        /*001c*/ 	.word	index@(_Z10run_kernelPdS_i)
        /*0020*/ 	.word	0x00000008
.L_11:


//--------------------- .nv.compat                --------------------------
	.section	.nv.compat,"",@"SHT_CUDA_COMPAT_INFO"
	.align	4
        /*0000*/ 	.byte	0x02, 0x09, 0x00, 0x00, 0x02, 0x02, 0x01, 0x00, 0x02, 0x05, 0x05, 0x00, 0x03, 0x07, 0x01, 0x01
        /*0010*/ 	.byte	0x02, 0x03, 0x00, 0x00, 0x02, 0x06, 0x01, 0x00, 0x04, 0x0b, 0x08, 0x00, 0x01, 0x00, 0x00, 0x00
        /*0020*/ 	.byte	0x00, 0x00, 0x00, 0x00


//--------------------- .nv.info._Z10run_kernelPdS_i --------------------------
	.section	.nv.info._Z10run_kernelPdS_i,"",@"SHT_CUDA_INFO"
	.sectionflags	@""
	.align	4


	//----- nvinfo : EIATTR_CUDA_API_VERSION
	.align		4
        /*0000*/ 	.byte	0x04, 0x37
        /*0002*/ 	.short	(.L_13 - .L_12)
.L_12:
        /*0004*/ 	.word	0x00000082


	//----- nvinfo : EIATTR_KPARAM_INFO
	.align		4
.L_13:
        /*0008*/ 	.byte	0x04, 0x17
        /*000a*/ 	.short	(.L_15 - .L_14)
.L_14:
        /*000c*/ 	.word	0x00000000
        /*0010*/ 	.short	0x0002
        /*0012*/ 	.short	0x0010
        /*0014*/ 	.byte	0x00, 0xf0, 0x11, 0x00


	//----- nvinfo : EIATTR_KPARAM_INFO
	.align		4
.L_15:
        /*0018*/ 	.byte	0x04, 0x17
        /*001a*/ 	.short	(.L_17 - .L_16)
.L_16:
        /*001c*/ 	.word	0x00000000
        /*0020*/ 	.short	0x0001
        /*0022*/ 	.short	0x0008
        /*0024*/ 	.byte	0x00, 0xf5, 0x21, 0x00


	//----- nvinfo : EIATTR_KPARAM_INFO
	.align		4
.L_17:
        /*0028*/ 	.byte	0x04, 0x17
        /*002a*/ 	.short	(.L_19 - .L_18)
.L_18:
        /*002c*/ 	.word	0x00000000
        /*0030*/ 	.short	0x0000
        /*0032*/ 	.short	0x0000
        /*0034*/ 	.byte	0x00, 0xf5, 0x21, 0x00


	//----- nvinfo : EIATTR_SPARSE_MMA_MASK
	.align		4
.L_19:
        /*0038*/ 	.byte	0x03, 0x50
        /*003a*/ 	.short	0x0000


	//----- nvinfo : EIATTR_MAXREG_COUNT
	.align		4
        /*003c*/ 	.byte	0x03, 0x1b
        /*003e*/ 	.short	0x00ff


	//----- nvinfo : EIATTR_EXTERNS
	.align		4
        /*0040*/ 	.byte	0x04, 0x0f
        /*0042*/ 	.short	(.L_21 - .L_20)


	//   ....[0]....
	.align		4
.L_20:
        /*0044*/ 	.word	index@(vprintf)


	//----- nvinfo : EIATTR_MERCURY_ISA_VERSION
	.align		4
.L_21:
        /*0048*/ 	.byte	0x03, 0x5f
        /*004a*/ 	.short	0x0101


	//----- nvinfo : EIATTR_VRC_CTA_INIT_COUNT
	.align		4
        /*004c*/ 	.byte	0x02, 0x4a
	.zero		1
	.zero		1


	//----- nvinfo : EIATTR_SYSCALL_OFFSETS
	.align		4
        /*0050*/ 	.byte	0x04, 0x46
        /*0052*/ 	.short	(.L_23 - .L_22)


	//   ....[0]....
.L_22:
        /*0054*/ 	.word	0x00000110


	//   ....[1]....
        /*0058*/ 	.word	0x00000330


	//   ....[2]....
        /*005c*/ 	.word	0x000003e0


	//   ....[3]....
        /*0060*/ 	.word	0x00000480


	//   ....[4]....
        /*0064*/ 	.word	0x00000520


	//   ....[5]....
        /*0068*/ 	.word	0x000005c0


	//   ....[6]....
        /*006c*/ 	.word	0x00000660


	//   ....[7]....
        /*0070*/ 	.word	0x00000700


	//   ....[8]....
        /*0074*/ 	.word	0x000007a0


	//   ....[9]....
        /*0078*/ 	.word	0x00000840


	//   ....[10]....
        /*007c*/ 	.word	0x000008e0


	//   ....[11]....
        /*0080*/ 	.word	0x00000980


	//   ....[12]....
        /*0084*/ 	.word	0x00000a20


	//   ....[13]....
        /*0088*/ 	.word	0x00000ac0


	//   ....[14]....
        /*008c*/ 	.word	0x00000b60


	//   ....[15]....
        /*0090*/ 	.word	0x00000c00


	//   ....[16]....
        /*0094*/ 	.word	0x00000ca0


	//   ....[17]....
        /*0098*/ 	.word	0x00000e30


	//   ....[18]....
        /*009c*/ 	.word	0x00000f30


	//   ....[19]....
        /*00a0*/ 	.word	0x00000fd0


	//   ....[20]....
        /*00a4*/ 	.word	0x00001070


	//   ....[21]....
        /*00a8*/ 	.word	0x00001110


	//   ....[22]....
        /*00ac*/ 	.word	0x000011b0


	//   ....[23]....
        /*00b0*/ 	.word	0x00001250


	//   ....[24]....
        /*00b4*/ 	.word	0x000012f0


	//   ....[25]....
        /*00b8*/ 	.word	0x00001440


	//   ....[26]....
        /*00bc*/ 	.word	0x00001540


	//   ....[27]....
        /*00c0*/ 	.word	0x000015e0


	//   ....[28]....
        /*00c4*/ 	.word	0x00001680


	//   ....[29]....
        /*00c8*/ 	.word	0x000017b0


	//   ....[30]....
        /*00cc*/ 	.word	0x000018f0


	//   ....[31]....
        /*00d0*/ 	.word	0x000019b0


	//   ....[32]....
        /*00d4*/ 	.word	0x00001a30


	//   ....[33]....
        /*00d8*/ 	.word	0x00001ae0


	//   ....[34]....
        /*00dc*/ 	.word	0x00001e80


	//   ....[35]....
        /*00e0*/ 	.word	0x000020f0


	//   ....[36]....
        /*00e4*/ 	.word	0x000021a0


	//   ....[37]....
        /*00e8*/ 	.word	0x00002240


	//   ....[38]....
        /*00ec*/ 	.word	0x000022e0


	//   ....[39]....
        /*00f0*/ 	.word	0x00002380


	//   ....[40]....
        /*00f4*/ 	.word	0x00002420


	//   ....[41]....
        /*00f8*/ 	.word	0x000024c0


	//   ....[42]....
        /*00fc*/ 	.word	0x00002560


	//   ....[43]....
        /*0100*/ 	.word	0x00002600


	//   ....[44]....
        /*0104*/ 	.word	0x000026a0


	//   ....[45]....
        /*0108*/ 	.word	0x00002740


	//   ....[46]....
        /*010c*/ 	.word	0x000027e0


	//   ....[47]....
        /*0110*/ 	.word	0x00002880


	//   ....[48]....
        /*0114*/ 	.word	0x00002920


	//   ....[49]....
        /*0118*/ 	.word	0x000029c0


	//   ....[50]....
        /*011c*/ 	.word	0x00002a60


	//   ....[51]....
        /*0120*/ 	.word	0x00002c10


	//   ....[52]....
        /*0124*/ 	.word	0x00002d10


	//   ....[53]....
        /*0128*/ 	.word	0x00002db0


	//   ....[54]....
        /*012c*/ 	.word	0x00002e50


	//   ....[55]....
        /*0130*/ 	.word	0x00002ef0


	//   ....[56]....
        /*0134*/ 	.word	0x00002f90


	//   ....[57]....
        /*0138*/ 	.word	0x00003030


	//   ....[58]....
        /*013c*/ 	.word	0x000030d0


	//   ....[59]....
        /*0140*/ 	.word	0x00003220


	//   ....[60]....
        /*0144*/ 	.word	0x00003320


	//   ....[61]....
        /*0148*/ 	.word	0x000033c0


	//   ....[62]....
        /*014c*/ 	.word	0x00003460


	//   ....[63]....
        /*0150*/ 	.word	0x00003590


	//   ....[64]....
        /*0154*/ 	.word	0x000036d0


	//   ....[65]....
        /*0158*/ 	.word	0x00003790


	//   ....[66]....
        /*015c*/ 	.word	0x00003810


	//   ....[67]....
        /*0160*/ 	.word	0x000038c0


	//----- nvinfo : EIATTR_EXIT_INSTR_OFFSETS
	.align		4
.L_23:
        /*0164*/ 	.byte	0x04, 0x1c
        /*0166*/ 	.short	(.L_25 - .L_24)


	//   ....[0]....
.L_24:
        /*0168*/ 	.word	0x000038d0


	//----- nvinfo : EIATTR_CRS_STACK_SIZE
	.align		4
.L_25:
        /*016c*/ 	.byte	0x04, 0x1e
        /*016e*/ 	.short	(.L_27 - .L_26)
.L_26:
        /*0170*/ 	.word	0x00000000


	//----- nvinfo : EIATTR_CBANK_PARAM_SIZE
	.align		4
.L_27:
        /*0174*/ 	.byte	0x03, 0x19
        /*0176*/ 	.short	0x0014


	//----- nvinfo : EIATTR_PARAM_CBANK
	.align		4
        /*0178*/ 	.byte	0x04, 0x0a
        /*017a*/ 	.short	(.L_29 - .L_28)
	.align		4
.L_28:
        /*017c*/ 	.word	index@(.nv.constant0._Z10run_kernelPdS_i)
        /*0180*/ 	.short	0x0380
        /*0182*/ 	.short	0x0014


	//----- nvinfo : EIATTR_SW_WAR
	.align		4
.L_29:
        /*0184*/ 	.byte	0x04, 0x36
        /*0186*/ 	.short	(.L_31 - .L_30)
.L_30:
        /*0188*/ 	.word	0x00000008
.L_31:


//--------------------- .nv.callgraph             --------------------------
	.section	.nv.callgraph,"",@"SHT_CUDA_CALLGRAPH"
	.align	4
	.sectionentsize	8
	.align		4
        /*0000*/ 	.word	0x00000000
	.align		4
        /*0004*/ 	.word	0xffffffff
	.align		4
        /*0008*/ 	.word	index@(_Z10run_kernelPdS_i)
	.align		4
        /*000c*/ 	.word	index@(vprintf)
	.align		4
        /*0010*/ 	.word	0x00000000
	.align		4
        /*0014*/ 	.word	0xfffffffe
	.align		4
        /*0018*/ 	.word	0x00000000
	.align		4
        /*001c*/ 	.word	0xfffffffd
	.align		4
        /*0020*/ 	.word	0x00000000
	.align		4
        /*0024*/ 	.word	0xfffffffc


//--------------------- .nv.constant4             --------------------------
	.section	.nv.constant4,"a",@progbits
	.align	8
	.align		8
.nv.constant4:
        /*0000*/ 	.dword	vprintf
	.align		8
        /*0008*/ 	.dword	$str
	.align		8
        /*0010*/ 	.dword	$str$1
	.align		8
        /*0018*/ 	.dword	$str$2
	.align		8
        /*0020*/ 	.dword	$str$3
	.align		8
        /*0028*/ 	.dword	$str$4
	.align		8
        /*0030*/ 	.dword	$str$5


//--------------------- .text._Z10run_kernelPdS_i --------------------------
	.section	.text._Z10run_kernelPdS_i,"ax",@progbits
	.align	128
        .global         _Z10run_kernelPdS_i
        .type           _Z10run_kernelPdS_i,@function
        .size           _Z10run_kernelPdS_i,(.L_x_87 - _Z10run_kernelPdS_i)
        .other          _Z10run_kernelPdS_i,@"STO_CUDA_ENTRY STV_DEFAULT"
_Z10run_kernelPdS_i:
.text._Z10run_kernelPdS_i:
[----:B------:R-:W0:Y:S08]  /*0000*/  LDC R1, c[0x0][0x37c] ;  /* 0x0000df00ff017b82 */ /* 0x000e300000000800 */
[----:B------:R-:W1:Y:S01]  /*0010*/  LDC.64 R10, c[0x4][0x28] ;  /* 0x01000a00ff0a7b82 */ /* 0x000e620000000a00 */
[----:B------:R-:W2:Y:S01]  /*0020*/  LDCU UR4, c[0x0][0x2f8] ;  /* 0x00005f00ff0477ac */ /* 0x000ea20008000800 */
[----:B0-----:R-:W-:Y:S01]  /*0030*/  VIADD R1, R1, 0xfffffff8 ;  /* 0xfffffff801017836 */ /* 0x001fe20000000000 */
[----:B------:R-:W-:Y:S01]  /*0040*/  MOV R0, 0x0 ;  /* 0x0000000000007802 */ /* 0x000fe20000000f00 */
[----:B------:R-:W0:Y:S04]  /*0050*/  LDCU UR5, c[0x0][0x2fc] ;  /* 0x00005f80ff0577ac */ /* 0x000e280008000800 */
[----:B------:R3:W4:Y:S01]  /*0060*/  LDC.64 R8, c[0x4][R0] ;  /* 0x0100000000087b82 */ /* 0x0007220000000a00 */
[----:B------:R-:W5:Y:S01]  /*0070*/  LDCU.64 UR6, c[0x4][0x8] ;  /* 0x01000100ff0677ac */ /* 0x000f620008000a00 */
[----:B------:R-:W3:Y:S01]  /*0080*/  LDCU.64 UR36, c[0x0][0x358] ;  /* 0x00006b00ff2477ac */ /* 0x000ee20008000a00 */
[----:B--2---:R-:W-:-:S04]  /*0090*/  IADD3 R16, P0, PT, R1, UR4, RZ ;  /* 0x0000000401107c10 */ /* 0x004fc8000ff1e0ff */
[----:B------:R-:W-:Y:S01]  /*00a0*/  MOV R6, R16 ;  /* 0x0000001000067202 */ /* 0x000fe20000000f00 */
[----:B-1----:R1:W-:Y:S01]  /*00b0*/  STL.64 [R1], R10 ;  /* 0x0000000a01007387 */ /* 0x0023e20000100a00 */
[----:B0-----:R-:W-:Y:S02]  /*00c0*/  IMAD.X R2, RZ, RZ, UR5, P0 ;  /* 0x00000005ff027e24 */ /* 0x001fe400080e06ff */
[----:B-----5:R-:W-:Y:S02]  /*00d0*/  IMAD.U32 R4, RZ, RZ, UR6 ;  /* 0x00000006ff047e24 */ /* 0x020fe4000f8e00ff */
[----:B------:R-:W-:Y:S02]  /*00e0*/  IMAD.U32 R5, RZ, RZ, UR7 ;  /* 0x00000007ff057e24 */ /* 0x000fe4000f8e00ff */
[----:B-1-3--:R-:W-:-:S07]  /*00f0*/  IMAD.MOV.U32 R7, RZ, RZ, R2 ;  /* 0x000000ffff077224 */ /* 0x00afce00078e0002 */
[----:B------:R-:W-:-:S07]  /*0100*/  LEPC R20, `(.L_x_0) ;  /* 0x000000001014794e */ /* 0x000fce0000000000 */
[----:B----4-:R-:W-:Y:S05]  /*0110*/  CALL.ABS.NOINC R8 ;  /* 0x0000000008007343 */ /* 0x010fea0003c00000 */
.L_x_0:
[----:B------:R-:W0:Y:S02]  /*0120*/  LDC R24, c[0x0][0x390] ;  /* 0x0000e400ff187b82 */ /* 0x000e240000000800 */
[----:B0-----:R-:W-:-:S13]  /*0130*/  ISETP.GE.AND P0, PT, R24, 0x1, PT ;  /* 0x000000011800780c */ /* 0x001fda0003f06270 */
[----:B------:R-:W-:Y:S05]  /*0140*/  @!P0 BRA `(.L_x_1) ;  /* 0x0000001800488947 */ /* 0x000fea0003800000 */
[----:B------:R-:W-:Y:S01]  /*0150*/  BSSY.RECONVERGENT B7, `(.L_x_1) ;  /* 0x0000191000077945 */ /* 0x000fe20003800200 */
[C---:B------:R-:W-:Y:S01]  /*0160*/  LOP3.LUT R25, R24.reuse, 0x7ffffff0, RZ, 0xc0, !PT ;  /* 0x7ffffff018197812 */ /* 0x040fe200078ec0ff */
[----:B------:R-:W-:Y:S01]  /*0170*/  IMAD.MOV.U32 R23, RZ, RZ, RZ ;  /* 0x000000ffff177224 */ /* 0x000fe200078e00ff */
[----:B------:R-:W-:-:S07]  /*0180*/  LOP3.LUT R24, R24, 0x3, RZ, 0xc0, !PT ;  /* 0x0000000318187812 */ /* 0x000fce00078ec0ff */
.L_x_39:
[----:B------:R-:W0:Y:S01]  /*0190*/  LDCU UR4, c[0x0][0x390] ;  /* 0x00007200ff0477ac */ /* 0x000e220008000800 */
[----:B------:R-:W-:Y:S01]  /*01a0*/  IMAD.MOV.U32 R19, RZ, RZ, RZ ;  /* 0x000000ffff137224 */ /* 0x000fe200078e00ff */
[----:B0-----:R-:W-:Y:S02]  /*01b0*/  UISETP.GE.U32.AND UP0, UPT, UR4, 0x10, UPT ;  /* 0x000000100400788c */ /* 0x001fe4000bf06070 */
[C---:B------:R-:W-:Y:S02]  /*01c0*/  IMAD R22, R23.reuse, UR4, RZ ;  /* 0x0000000417167c24 */ /* 0x040fe4000f8e02ff */
[----:B------:R-:W-:-:S05]  /*01d0*/  VIADD R23, R23, 0x1 ;  /* 0x0000000117177836 */ /* 0x000fca0000000000 */
[----:B------:R-:W-:-:S04]  /*01e0*/  ISETP.NE.AND P0, PT, R23, UR4, PT ;  /* 0x0000000417007c0c */ /* 0x000fc8000bf05270 */
[----:B------:R-:W-:Y:S01]  /*01f0*/  P2R R26, PR, RZ, 0x1 ;  /* 0x00000001ff1a7803 */ /* 0x000fe20000000000 */
[----:B------:R-:W-:Y:S08]  /*0200*/  BRA.U !UP0, `(.L_x_2) ;  /* 0x0000000908b87547 */ /* 0x000ff0000b800000 */
[----:B------:R-:W-:Y:S01]  /*0210*/  HFMA2 R17, -RZ, RZ, 0, 0 ;  /* 0x00000000ff117431 */ /* 0x000fe200000001ff */
[----:B------:R-:W-:Y:S06]  /*0220*/  BSSY.RECONVERGENT B6, `(.L_x_3) ;  /* 0x00000ab000067945 */ /* 0x000fec0003800200 */
.L_x_20:
[----:B------:R-:W0:Y:S01]  /*0230*/  LDC.64 R28, c[0x0][0x380] ;  /* 0x0000e000ff1c7b82 */ /* 0x000e220000000a00 */
[----:B------:R-:W-:Y:S01]  /*0240*/  IMAD.IADD R3, R22, 0x1, R17 ;  /* 0x0000000116037824 */ /* 0x000fe200078e0211 */
[----:B------:R-:W-:Y:S01]  /*0250*/  MOV R8, 0x0 ;  /* 0x0000000000087802 */ /* 0x000fe20000000f00 */
[----:B------:R-:W1:Y:S02]  /*0260*/  LDCU.64 UR4, c[0x4][0x10] ;  /* 0x01000200ff0477ac */ /* 0x000e640008000a00 */
[----:B0-----:R-:W-:-:S05]  /*0270*/  IMAD.WIDE.U32 R28, R3, 0x8, R28 ;  /* 0x00000008031c7825 */ /* 0x001fca00078e001c */
[----:B------:R-:W2:Y:S01]  /*0280*/  LDG.E.64 R10, desc[UR36][R28.64] ;  /* 0x000000241c0a7981 */ /* 0x000ea2000c1e1b00 */
[----:B------:R-:W0:Y:S01]  /*0290*/  LDC.64 R8, c[0x4][R8] ;  /* 0x0100000008087b82 */ /* 0x000e220000000a00 */
[----:B------:R-:W-:Y:S01]  /*02a0*/  VIADD R17, R17, 0x10 ;  /* 0x0000001011117836 */ /* 0x000fe20000000000 */
[----:B------:R-:W-:Y:S01]  /*02b0*/  MOV R6, R16 ;  /* 0x0000001000067202 */ /* 0x000fe20000000f00 */
[----:B-1----:R-:W-:Y:S02]  /*02c0*/  IMAD.U32 R4, RZ, RZ, UR4 ;  /* 0x00000004ff047e24 */ /* 0x002fe4000f8e00ff */
[----:B------:R-:W-:Y:S01]  /*02d0*/  IMAD.U32 R5, RZ, RZ, UR5 ;  /* 0x00000005ff057e24 */ /* 0x000fe2000f8e00ff */
[----:B------:R-:W-:Y:S01]  /*02e0*/  ISETP.NE.AND P0, PT, R17, R25, PT ;  /* 0x000000191100720c */ /* 0x000fe20003f05270 */
[----:B------:R-:W-:-:S03]  /*02f0*/  IMAD.MOV.U32 R7, RZ, RZ, R2 ;  /* 0x000000ffff077224 */ /* 0x000fc600078e0002 */
[----:B------:R-:W-:Y:S01]  /*0300*/  P2R R19, PR, RZ, 0x1 ;  /* 0x00000001ff137803 */ /* 0x000fe20000000000 */
[----:B0-2---:R1:W-:Y:S08]  /*0310*/  STL.64 [R1], R10 ;  /* 0x0000000a01007387 */ /* 0x0053f00000100a00 */
[----:B------:R-:W-:-:S07]  /*0320*/  LEPC R20, `(.L_x_4) ;  /* 0x000000001014794e */ /* 0x000fce0000000000 */
[----:B-1----:R-:W-:Y:S05]  /*0330*/  CALL.ABS.NOINC R8 ;  /* 0x0000000008007343 */ /* 0x002fea0003c00000 */
.L_x_4:
[----:B------:R-:W2:Y:S01]  /*0340*/  LDG.E.64 R10, desc[UR36][R28.64+0x8] ;  /* 0x000008241c0a7981 */ /* 0x000ea2000c1e1b00 */
[----:B------:R-:W-:Y:S01]  /*0350*/  MOV R18, 0x0 ;  /* 0x0000000000127802 */ /* 0x000fe20000000f00 */
[----:B------:R-:W0:Y:S01]  /*0360*/  LDCU.64 UR4, c[0x4][0x10] ;  /* 0x01000200ff0477ac */ /* 0x000e220008000a00 */
[----:B------:R-:W-:Y:S01]  /*0370*/  IMAD.MOV.U32 R6, RZ, RZ, R16 ;  /* 0x000000ffff067224 */ /* 0x000fe200078e0010 */
[----:B------:R-:W-:Y:S01]  /*0380*/  MOV R7, R2 ;  /* 0x0000000200077202 */ /* 0x000fe20000000f00 */
[----:B------:R1:W3:Y:S01]  /*0390*/  LDC.64 R8, c[0x4][R18] ;  /* 0x0100000012087b82 */ /* 0x0002e20000000a00 */
[----:B0-----:R-:W-:Y:S02]  /*03a0*/  IMAD.U32 R4, RZ, RZ, UR4 ;  /* 0x00000004ff047e24 */ /* 0x001fe4000f8e00ff */
[----:B------:R-:W-:Y:S01]  /*03b0*/  IMAD.U32 R5, RZ, RZ, UR5 ;  /* 0x00000005ff057e24 */ /* 0x000fe2000f8e00ff */
[----:B--23--:R1:W-:Y:S06]  /*03c0*/  STL.64 [R1], R10 ;  /* 0x0000000a01007387 */ /* 0x00c3ec0000100a00 */
[----:B------:R-:W-:-:S07]  /*03d0*/  LEPC R20, `(.L_x_5) ;  /* 0x000000001014794e */ /* 0x000fce0000000000 */
[----:B-1----:R-:W-:Y:S05]  /*03e0*/  CALL.ABS.NOINC R8 ;  /* 0x0000000008007343 */ /* 0x002fea0003c00000 */
.L_x_5:
[----:B------:R-:W2:Y:S01]  /*03f0*/  LDG.E.64 R10, desc[UR36][R28.64+0x10] ;  /* 0x000010241c0a7981 */ /* 0x000ea2000c1e1b00 */
[----:B------:R0:W1:Y:S01]  /*0400*/  LDC.64 R8, c[0x4][R18] ;  /* 0x0100000012087b82 */ /* 0x0000620000000a00 */
[----:B------:R-:W3:Y:S01]  /*0410*/  LDCU.64 UR4, c[0x4][0x10] ;  /* 0x01000200ff0477ac */ /* 0x000ee20008000a00 */
[----:B------:R-:W-:Y:S02]  /*0420*/  IMAD.MOV.U32 R6, RZ, RZ, R16 ;  /* 0x000000ffff067224 */ /* 0x000fe400078e0010 */
[----:B------:R-:W-:Y:S02]  /*0430*/  IMAD.MOV.U32 R7, RZ, RZ, R2 ;  /* 0x000000ffff077224 */ /* 0x000fe400078e0002 */
[----:B---3--:R-:W-:Y:S02]  /*0440*/  IMAD.U32 R4, RZ, RZ, UR4 ;  /* 0x00000004ff047e24 */ /* 0x008fe4000f8e00ff */
[----:B------:R-:W-:Y:S01]  /*0450*/  IMAD.U32 R5, RZ, RZ, UR5 ;  /* 0x00000005ff057e24 */ /* 0x000fe2000f8e00ff */
[----:B-12---:R0:W-:Y:S06]  /*0460*/  STL.64 [R1], R10 ;  /* 0x0000000a01007387 */ /* 0x0061ec0000100a00 */
[----:B------:R-:W-:-:S07]  /*0470*/  LEPC R20, `(.L_x_6) ;  /* 0x000000001014794e */ /* 0x000fce0000000000 */
[----:B0-----:R-:W-:Y:S05]  /*0480*/  CALL.ABS.NOINC R8 ;  /* 0x0000000008007343 */ /* 0x001fea0003c00000 */
.L_x_6:
[----:B------:R-:W2:Y:S01]  /*0490*/  LDG.E.64 R10, desc[UR36][R28.64+0x18] ;  /* 0x000018241c0a7981 */ /* 0x000ea2000c1e1b00 */
[----:B------:R0:W1:Y:S01]  /*04a0*/  LDC.64 R8, c[0x4][R18] ;  /* 0x0100000012087b82 */ /* 0x0000620000000a00 */
[----:B------:R-:W3:Y:S01]  /*04b0*/  LDCU.64 UR4, c[0x4][0x10] ;  /* 0x01000200ff0477ac */ /* 0x000ee20008000a00 */
[----:B------:R-:W-:Y:S02]  /*04c0*/  IMAD.MOV.U32 R6, RZ, RZ, R16 ;  /* 0x000000ffff067224 */ /* 0x000fe400078e0010 */
[----:B------:R-:W-:Y:S01]  /*04d0*/  IMAD.MOV.U32 R7, RZ, RZ, R2 ;  /* 0x000000ffff077224 */ /* 0x000fe200078e0002 */
[----:B---3--:R-:W-:Y:S01]  /*04e0*/  MOV R4, UR4 ;  /* 0x0000000400047c02 */ /* 0x008fe20008000f00 */
[----:B------:R-:W-:Y:S01]  /*04f0*/  IMAD.U32 R5, RZ, RZ, UR5 ;  /* 0x00000005ff057e24 */ /* 0x000fe2000f8e00ff */
[----:B-12---:R0:W-:Y:S06]  /*0500*/  STL.64 [R1], R10 ;  /* 0x0000000a01007387 */ /* 0x0061ec0000100a00 */
[----:B------:R-:W-:-:S07]  /*0510*/  LEPC R20, `(.L_x_7) ;  /* 0x000000001014794e */ /* 0x000fce0000000000 */
[----:B0-----:R-:W-:Y:S05]  /*0520*/  CALL.ABS.NOINC R8 ;  /* 0x0000000008007343 */ /* 0x001fea0003c00000 */
.L_x_7:
[----:B------:R-:W2:Y:S01]  /*0530*/  LDG.E.64 R10, desc[UR36][R28.64+0x20] ;  /* 0x000020241c0a7981 */ /* 0x000ea2000c1e1b00 */
[----:B------:R0:W1:Y:S01]  /*0540*/  LDC.64 R8, c[0x4][R18] ;  /* 0x0100000012087b82 */ /* 0x0000620000000a00 */
[----:B------:R-:W3:Y:S01]  /*0550*/  LDCU.64 UR4, c[0x4][0x10] ;  /* 0x01000200ff0477ac */ /* 0x000ee20008000a00 */
[----:B------:R-:W-:Y:S02]  /*0560*/  IMAD.MOV.U32 R6, RZ, RZ, R16 ;  /* 0x000000ffff067224 */ /* 0x000fe400078e0010 */
[----:B------:R-:W-:Y:S02]  /*0570*/  IMAD.MOV.U32 R7, RZ, RZ, R2 ;  /* 0x000000ffff077224 */ /* 0x000fe400078e0002 */
[----:B---3--:R-:W-:Y:S01]  /*0580*/  IMAD.U32 R4, RZ, RZ, UR4 ;  /* 0x00000004ff047e24 */ /* 0x008fe2000f8e00ff */
[----:B------:R-:W-:Y:S01]  /*0590*/  MOV R5, UR5 ;  /* 0x0000000500057c02 */ /* 0x000fe20008000f00 */
[----:B-12---:R0:W-:Y:S06]  /*05a0*/  STL.64 [R1], R10 ;  /* 0x0000000a01007387 */ /* 0x0061ec0000100a00 */
[----:B------:R-:W-:-:S07]  /*05b0*/  LEPC R20, `(.L_x_8) ;  /* 0x000000001014794e */ /* 0x000fce0000000000 */
[----:B0-----:R-:W-:Y:S05]  /*05c0*/  CALL.ABS.NOINC R8 ;  /* 0x0000000008007343 */ /* 0x001fea0003c00000 */
.L_x_8:
        /* <DEDUP_REMOVED lines=10> */
.L_x_9:
        /* <DEDUP_REMOVED lines=10> */
.L_x_10:
        /* <DEDUP_REMOVED lines=10> */
.L_x_11:
        /* <DEDUP_REMOVED lines=10> */
.L_x_12:
        /* <DEDUP_REMOVED lines=10> */
.L_x_13:
        /* <DEDUP_REMOVED lines=10> */
.L_x_14:
        /* <DEDUP_REMOVED lines=10> */
.L_x_15:
        /* <DEDUP_REMOVED lines=10> */
.L_x_16:
        /* <DEDUP_REMOVED lines=10> */
.L_x_17:
        /* <DEDUP_REMOVED lines=10> */
.L_x_18:
        /* <DEDUP_REMOVED lines=10> */
.L_x_19:
[----:B------:R-:W-:-:S13]  /*0cb0*/  ISETP.NE.AND P6, PT, R19, RZ, PT ;  /* 0x000000ff1300720c */ /* 0x000fda0003fc5270 */
[----:B------:R-:W-:Y:S05]  /*0cc0*/  @P6 BRA `(.L_x_20) ;  /* 0xfffffff400586947 */ /* 0x000fea000383ffff */
[----:B------:R-:W-:Y:S05]  /*0cd0*/  BSYNC.RECONVERGENT B6 ;  /* 0x0000000000067941 */ /* 0x000fea0003800200 */
.L_x_3:
[----:B------:R-:W-:-:S07]  /*0ce0*/  IMAD.MOV.U32 R19, RZ, RZ, R25 ;  /* 0x000000ffff137224 */ /* 0x000fce00078e0019 */
.L_x_2:
[----:B------:R-:W0:Y:S02]  /*0cf0*/  LDC R18, c[0x0][0x390] ;  /* 0x0000e400ff127b82 */ /* 0x000e240000000800 */
[----:B0-----:R-:W-:-:S04]  /*0d00*/  LOP3.LUT R0, R18, 0xf, RZ, 0xc0, !PT ;  /* 0x0000000f12007812 */ /* 0x001fc800078ec0ff */
[----:B------:R-:W-:-:S13]  /*0d10*/  ISETP.NE.AND P0, PT, R0, RZ, PT ;  /* 0x000000ff0000720c */ /* 0x000fda0003f05270 */
[----:B------:R-:W-:Y:S05]  /*0d20*/  @!P0 BRA `(.L_x_21) ;  /* 0x0000000c00248947 */ /* 0x000fea0003800000 */
[----:B------:R-:W-:-:S04]  /*0d30*/  IADD3 R0, PT, PT, R0, -0x1, RZ ;  /* 0xffffffff00007810 */ /* 0x000fc80007ffe0ff */
[----:B------:R-:W-:-:S13]  /*0d40*/  ISETP.GE.U32.AND P0, PT, R0, 0x7, PT ;  /* 0x000000070000780c */ /* 0x000fda0003f06070 */
[----:B------:R-:W-:Y:S05]  /*0d50*/  @!P0 BRA `(.L_x_22) ;  /* 0x00000004006c8947 */ /* 0x000fea0003800000 */
[----:B------:R-:W0:Y:S01]  /*0d60*/  LDC.64 R10, c[0x0][0x380] ;  /* 0x0000e000ff0a7b82 */ /* 0x000e220000000a00 */
[----:B------:R-:W-:Y:S01]  /*0d70*/  IMAD.IADD R3, R22, 0x1, R19 ;  /* 0x0000000116037824 */ /* 0x000fe200078e0213 */
[----:B------:R-:W-:Y:S01]  /*0d80*/  MOV R8, 0x0 ;  /* 0x0000000000087802 */ /* 0x000fe20000000f00 */
[----:B------:R-:W1:Y:S02]  /*0d90*/  LDCU.64 UR4, c[0x4][0x10] ;  /* 0x01000200ff0477ac */ /* 0x000e640008000a00 */
[----:B0-----:R-:W-:-:S06]  /*0da0*/  IMAD.WIDE.U32 R10, R3, 0x8, R10 ;  /* 0x00000008030a7825 */ /* 0x001fcc00078e000a */
[----:B------:R-:W2:Y:S01]  /*0db0*/  LDG.E.64 R10, desc[UR36][R10.64] ;  /* 0x000000240a0a7981 */ /* 0x000ea2000c1e1b00 */
[----:B------:R-:W0:Y:S01]  /*0dc0*/  LDC.64 R8, c[0x4][R8] ;  /* 0x0100000008087b82 */ /* 0x000e220000000a00 */
[----:B-1----:R-:W-:Y:S01]  /*0dd0*/  IMAD.U32 R4, RZ, RZ, UR4 ;  /* 0x00000004ff047e24 */ /* 0x002fe2000f8e00ff */
[----:B------:R-:W-:Y:S01]  /*0de0*/  MOV R6, R16 ;  /* 0x0000001000067202 */ /* 0x000fe20000000f00 */
[----:B------:R-:W-:Y:S02]  /*0df0*/  IMAD.U32 R5, RZ, RZ, UR5 ;  /* 0x00000005ff057e24 */ /* 0x000fe4000f8e00ff */
[----:B------:R-:W-:Y:S01]  /*0e00*/  IMAD.MOV.U32 R7, RZ, RZ, R2 ;  /* 0x000000ffff077224 */ /* 0x000fe200078e0002 */
[----:B0-2---:R1:W-:Y:S06]  /*0e10*/  STL.64 [R1], R10 ;  /* 0x0000000a01007387 */ /* 0x0053ec0000100a00 */
[----:B------:R-:W-:-:S07]  /*0e20*/  LEPC R20, `(.L_x_23) ;  /* 0x000000001014794e */ /* 0x000fce0000000000 */
[----:B-1----:R-:W-:Y:S05]  /*0e30*/  CALL.ABS.NOINC R8 ;  /* 0x0000000008007343 */ /* 0x002fea0003c00000 */
.L_x_23:
[----:B------:R-:W0:Y:S01]  /*0e40*/  LDCU.64 UR4, c[0x0][0x380] ;  /* 0x00007000ff0477ac */ /* 0x000e220008000a00 */
[----:B------:R-:W-:-:S05]  /*0e50*/  IADD3 R0, P0, PT, R22, R19, RZ ;  /* 0x0000001316007210 */ /* 0x000fca0007f1e0ff */
[----:B------:R-:W-:Y:S01]  /*0e60*/  IMAD.X R3, RZ, RZ, RZ, P0 ;  /* 0x000000ffff037224 */ /* 0x000fe200000e06ff */
[----:B0-----:R-:W-:-:S04]  /*0e70*/  LEA R28, P0, R0, UR4, 0x3 ;  /* 0x00000004001c7c11 */ /* 0x001fc8000f8018ff */
[----:B------:R-:W-:Y:S01]  /*0e80*/  LEA.HI.X R29, R0, UR5, R3, 0x3, P0 ;  /* 0x00000005001d7c11 */ /* 0x000fe200080f1c03 */
[----:B------:R-:W0:Y:S04]  /*0e90*/  LDCU.64 UR4, c[0x4][0x10] ;  /* 0x01000200ff0477ac */ /* 0x000e280008000a00 */
[----:B------:R-:W2:Y:S01]  /*0ea0*/  LDG.E.64 R10, desc[UR36][R28.64+0x8] ;  /* 0x000008241c0a7981 */ /* 0x000ea2000c1e1b00 */
[----:B------:R-:W-:Y:S01]  /*0eb0*/  MOV R17, 0x0 ;  /* 0x0000000000117802 */ /* 0x000fe20000000f00 */
[----:B------:R-:W-:Y:S02]  /*0ec0*/  IMAD.MOV.U32 R6, RZ, RZ, R16 ;  /* 0x000000ffff067224 */ /* 0x000fe400078e0010 */
[----:B------:R-:W-:Y:S01]  /*0ed0*/  IMAD.MOV.U32 R7, RZ, RZ, R2 ;  /* 0x000000ffff077224 */ /* 0x000fe200078e0002 */
[----:B------:R1:W3:Y:S01]  /*0ee0*/  LDC.64 R8, c[0x4][R17] ;  /* 0x0100000011087b82 */ /* 0x0002e20000000a00 */
[----:B0-----:R-:W-:Y:S01]  /*0ef0*/  IMAD.U32 R4, RZ, RZ, UR4 ;  /* 0x00000004ff047e24 */ /* 0x001fe2000f8e00ff */
[----:B------:R-:W-:Y:S01]  /*0f00*/  MOV R5, UR5 ;  /* 0x0000000500057c02 */ /* 0x000fe20008000f00 */
[----:B--23--:R1:W-:Y:S06]  /*0f10*/  STL.64 [R1], R10 ;  /* 0x0000000a01007387 */ /* 0x00c3ec0000100a00 */
[----:B------:R-:W-:-:S07]  /*0f20*/  LEPC R20, `(.L_x_24) ;  /* 0x000000001014794e */ /* 0x000fce0000000000 */
[----:B-1----:R-:W-:Y:S05]  /*0f30*/  CALL.ABS.NOINC R8 ;  /* 0x0000000008007343 */ /* 0x002fea0003c00000 */
.L_x_24:
        /* <DEDUP_REMOVED lines=10> */
.L_x_25:
        /* <DEDUP_REMOVED lines=10> */
.L_x_26:
        /* <DEDUP_REMOVED lines=10> */
.L_x_27:
        /* <DEDUP_REMOVED lines=10> */
.L_x_28:
        /* <DEDUP_REMOVED lines=10> */
.L_x_29:
        /* <DEDUP_REMOVED lines=10> */
.L_x_30:
[----:B------:R-:W-:-:S07]  /*1300*/  VIADD R19, R19, 0x8 ;  /* 0x0000000813137836 */ /* 0x000fce0000000000 */
.L_x_22:
[----:B------:R-:W-:-:S04]  /*1310*/  LOP3.LUT R0, R18, 0x7, RZ, 0xc0, !PT ;  /* 0x0000000712007812 */ /* 0x000fc800078ec0ff */
        /* <DEDUP_REMOVED lines=19> */
.L_x_32:
        /* <DEDUP_REMOVED lines=16> */
.L_x_33:
        /* <DEDUP_REMOVED lines=10> */
.L_x_34:
        /* <DEDUP_REMOVED lines=10> */
.L_x_35:
[----:B------:R-:W-:-:S07]  /*1690*/  VIADD R19, R19, 0x4 ;  /* 0x0000000413137836 */ /* 0x000fce0000000000 */
.L_x_31:
[----:B------:R-:W-:-:S13]  /*16a0*/  ISETP.NE.AND P0, PT, R24, RZ, PT ;  /* 0x000000ff1800720c */ /* 0x000fda0003f05270 */
[----:B------:R-:W-:Y:S05]  /*16b0*/  @!P0 BRA `(.L_x_21) ;  /* 0x0000000000c08947 */ /* 0x000fea0003800000 */
[----:B------:R-:W0:Y:S01]  /*16c0*/  LDC.64 R10, c[0x0][0x380] ;  /* 0x0000e000ff0a7b82 */ /* 0x000e220000000a00 */
[----:B------:R-:W-:Y:S01]  /*16d0*/  IADD3 R3, PT, PT, R22, R19, RZ ;  /* 0x0000001316037210 */ /* 0x000fe20007ffe0ff */
[----:B------:R-:W1:Y:S04]  /*16e0*/  LDCU.64 UR4, c[0x4][0x10] ;  /* 0x01000200ff0477ac */ /* 0x000e680008000a00 */
[----:B0-----:R-:W-:-:S06]  /*16f0*/  IMAD.WIDE.U32 R10, R3, 0x8, R10 ;  /* 0x00000008030a7825 */ /* 0x001fcc00078e000a */
[----:B------:R-:W2:Y:S01]  /*1700*/  LDG.E.64 R10, desc[UR36][R10.64] ;  /* 0x000000240a0a7981 */ /* 0x000ea2000c1e1b00 */
[----:B------:R-:W-:Y:S01]  /*1710*/  MOV R8, 0x0 ;  /* 0x0000000000087802 */ /* 0x000fe20000000f00 */
[----:B-1----:R-:W-:Y:S01]  /*1720*/  IMAD.U32 R4, RZ, RZ, UR4 ;  /* 0x00000004ff047e24 */ /* 0x002fe2000f8e00ff */
[----:B------:R-:W-:Y:S01]  /*1730*/  ISETP.NE.AND P0, PT, R24, 0x1, PT ;  /* 0x000000011800780c */ /* 0x000fe20003f05270 */
[----:B------:R-:W-:Y:S01]  /*1740*/  IMAD.U32 R5, RZ, RZ, UR5 ;  /* 0x00000005ff057e24 */ /* 0x000fe2000f8e00ff */
[----:B------:R-:W-:Y:S01]  /*1750*/  MOV R7, R2 ;  /* 0x0000000200077202 */ /* 0x000fe20000000f00 */
[----:B------:R-:W-:Y:S01]  /*1760*/  IMAD.MOV.U32 R6, RZ, RZ, R16 ;  /* 0x000000ffff067224 */ /* 0x000fe200078e0010 */
[----:B------:R-:W0:Y:S01]  /*1770*/  LDC.64 R8, c[0x4][R8] ;  /* 0x0100000008087b82 */ /* 0x000e220000000a00 */
[----:B------:R-:W-:Y:S01]  /*1780*/  P2R R0, PR, RZ, 0x1 ;  /* 0x00000001ff007803 */ /* 0x000fe20000000000 */
[----:B0-2---:R1:W-:Y:S07]  /*1790*/  STL.64 [R1], R10 ;  /* 0x0000000a01007387 */ /* 0x0053ee0000100a00 */
[----:B------:R-:W-:-:S07]  /*17a0*/  LEPC R20, `(.L_x_36) ;  /* 0x000000001014794e */ /* 0x000fce0000000000 */
[----:B-1----:R-:W-:Y:S05]  /*17b0*/  CALL.ABS.NOINC R8 ;  /* 0x0000000008007343 */ /* 0x002fea0003c00000 */
.L_x_36:
[----:B------:R-:W-:-:S13]  /*17c0*/  ISETP.NE.AND P6, PT, R24, 0x1, PT ;  /* 0x000000011800780c */ /* 0x000fda0003fc5270 */
[----:B------:R-:W-:Y:S05]  /*17d0*/  @!P6 BRA `(.L_x_21) ;  /* 0x000000000078e947 */ /* 0x000fea0003800000 */
        /* <DEDUP_REMOVED lines=8> */
[----:B------:R-:W-:Y:S01]  /*1860*/  IMAD.MOV.U32 R7, RZ, RZ, R2 ;  /* 0x000000ffff077224 */ /* 0x000fe200078e0002 */
[----:B------:R-:W-:Y:S02]  /*1870*/  ISETP.NE.AND P0, PT, R24, 0x2, PT ;  /* 0x000000021800780c */ /* 0x000fe40003f05270 */
[----:B------:R1:W3:Y:S01]  /*1880*/  LDC.64 R8, c[0x4][R17] ;  /* 0x0100000011087b82 */ /* 0x0002e20000000a00 */
[----:B------:R-:W-:-:S02]  /*1890*/  MOV R6, R16 ;  /* 0x0000001000067202 */ /* 0x000fc40000000f00 */
[----:B------:R-:W-:Y:S01]  /*18a0*/  P2R R0, PR, RZ, 0x1 ;  /* 0x00000001ff007803 */ /* 0x000fe20000000000 */
[----:B0-----:R-:W-:Y:S02]  /*18b0*/  IMAD.U32 R4, RZ, RZ, UR4 ;  /* 0x00000004ff047e24 */ /* 0x001fe4000f8e00ff */
[----:B------:R-:W-:Y:S01]  /*18c0*/  IMAD.U32 R5, RZ, RZ, UR5 ;  /* 0x00000005ff057e24 */ /* 0x000fe2000f8e00ff */
[----:B--23--:R1:W-:Y:S06]  /*18d0*/  STL.64 [R1], R10 ;  /* 0x0000000a01007387 */ /* 0x00c3ec0000100a00 */
[----:B------:R-:W-:-:S07]  /*18e0*/  LEPC R20, `(.L_x_37) ;  /* 0x000000001014794e */ /* 0x000fce0000000000 */
[----:B-1----:R-:W-:Y:S05]  /*18f0*/  CALL.ABS.NOINC R8 ;  /* 0x0000000008007343 */ /* 0x002fea0003c00000 */
.L_x_37:
[----:B------:R-:W-:-:S13]  /*1900*/  ISETP.NE.AND P6, PT, R24, 0x2, PT ;  /* 0x000000021800780c */ /* 0x000fda0003fc5270 */
[----:B------:R-:W-:Y:S05]  /*1910*/  @!P6 BRA `(.L_x_21) ;  /* 0x000000000028e947 */ /* 0x000fea0003800000 */
[----:B------:R-:W2:Y:S01]  /*1920*/  LDG.E.64 R18, desc[UR36][R18.64+0x10] ;  /* 0x0000102412127981 */ /* 0x000ea2000c1e1b00 */
[----:B------:R0:W1:Y:S01]  /*1930*/  LDC.64 R8, c[0x4][R17] ;  /* 0x0100000011087b82 */ /* 0x0000620000000a00 */
[----:B------:R-:W3:Y:S01]  /*1940*/  LDCU.64 UR4, c[0x4][0x10] ;  /* 0x01000200ff0477ac */ /* 0x000ee20008000a00 */
[----:B------:R-:W-:Y:S01]  /*1950*/  MOV R6, R16 ;  /* 0x0000001000067202 */ /* 0x000fe20000000f00 */
[----:B------:R-:W-:Y:S02]  /*1960*/  IMAD.MOV.U32 R7, RZ, RZ, R2 ;  /* 0x000000ffff077224 */ /* 0x000fe400078e0002 */
[----:B---3--:R-:W-:Y:S02]  /*1970*/  IMAD.U32 R4, RZ, RZ, UR4 ;  /* 0x00000004ff047e24 */ /* 0x008fe4000f8e00ff */
[----:B------:R-:W-:Y:S01]  /*1980*/  IMAD.U32 R5, RZ, RZ, UR5 ;  /* 0x00000005ff057e24 */ /* 0x000fe2000f8e00ff */
[----:B-12---:R0:W-:Y:S06]  /*1990*/  STL.64 [R1], R18 ;  /* 0x0000001201007387 */ /* 0x0061ec0000100a00 */
[----:B------:R-:W-:-:S07]  /*19a0*/  LEPC R20, `(.L_x_21) ;  /* 0x000000001014794e */ /* 0x000fce0000000000 */
[----:B0-----:R-:W-:Y:S05]  /*19b0*/  CALL.ABS.NOINC R8 ;  /* 0x0000000008007343 */ /* 0x001fea0003c00000 */
.L_x_21:
[----:B------:R-:W-:Y:S01]  /*19c0*/  MOV R0, 0x0 ;  /* 0x0000000000007802 */ /* 0x000fe20000000f00 */
[----:B------:R-:W0:Y:S01]  /*19d0*/  LDCU.64 UR4, c[0x4][0x18] ;  /* 0x01000300ff0477ac */ /* 0x000e220008000a00 */
[----:B------:R-:W-:Y:S02]  /*19e0*/  CS2R R6, SRZ ;  /* 0x0000000000067805 */ /* 0x000fe4000001ff00 */
[----:B------:R1:W2:Y:S01]  /*19f0*/  LDC.64 R8, c[0x4][R0] ;  /* 0x0100000000087b82 */ /* 0x0002a20000000a00 */
[----:B0-----:R-:W-:Y:S02]  /*1a00*/  IMAD.U32 R4, RZ, RZ, UR4 ;  /* 0x00000004ff047e24 */ /* 0x001fe4000f8e00ff */
[----:B-1----:R-:W-:-:S07]  /*1a10*/  IMAD.U32 R5, RZ, RZ, UR5 ;  /* 0x00000005ff057e24 */ /* 0x002fce000f8e00ff */
[----:B------:R-:W-:-:S07]  /*1a20*/  LEPC R20, `(.L_x_38) ;  /* 0x000000001014794e */ /* 0x000fce0000000000 */
[----:B--2---:R-:W-:Y:S05]  /*1a30*/  CALL.ABS.NOINC R8 ;  /* 0x0000000008007343 */ /* 0x004fea0003c00000 */
.L_x_38:
[----:B------:R-:W-:-:S13]  /*1a40*/  ISETP.NE.AND P6, PT, R26, RZ, PT ;  /* 0x000000ff1a00720c */ /* 0x000fda0003fc5270 */
[----:B------:R-:W-:Y:S05]  /*1a50*/  @P6 BRA `(.L_x_39) ;  /* 0xffffffe400cc6947 */ /* 0x000fea000383ffff */
[----:B------:R-:W-:Y:S05]  /*1a60*/  BSYNC.RECONVERGENT B7 ;  /* 0x0000000000077941 */ /* 0x000fea0003800200 */
.L_x_1:
[----:B------:R-:W-:Y:S01]  /*1a70*/  MOV R0, 0x0 ;  /* 0x0000000000007802 */ /* 0x000fe20000000f00 */
[----:B------:R-:W0:Y:S01]  /*1a80*/  LDCU.64 UR4, c[0x4][0x20] ;  /* 0x01000400ff0477ac */ /* 0x000e220008000a00 */
[----:B------:R-:W-:Y:S02]  /*1a90*/  CS2R R6, SRZ ;  /* 0x0000000000067805 */ /* 0x000fe4000001ff00 */
[----:B------:R1:W2:Y:S01]  /*1aa0*/  LDC.64 R8, c[0x4][R0] ;  /* 0x0100000000087b82 */ /* 0x0002a20000000a00 */
[----:B0-----:R-:W-:Y:S01]  /*1ab0*/  MOV R4, UR4 ;  /* 0x0000000400047c02 */ /* 0x001fe20008000f00 */
[----:B-1----:R-:W-:-:S07]  /*1ac0*/  IMAD.U32 R5, RZ, RZ, UR5 ;  /* 0x00000005ff057e24 */ /* 0x002fce000f8e00ff */
[----:B------:R-:W-:-:S07]  /*1ad0*/  LEPC R20, `(.L_x_40) ;  /* 0x000000001014794e */ /* 0x000fce0000000000 */
[----:B--2---:R-:W-:Y:S05]  /*1ae0*/  CALL.ABS.NOINC R8 ;  /* 0x0000000008007343 */ /* 0x004fea0003c00000 */
.L_x_40:
[----:B------:R-:W0:Y:S02]  /*1af0*/  LDC R17, c[0x0][0x390] ;  /* 0x0000e400ff117b82 */ /* 0x000e240000000800 */
[----:B0-----:R-:W-:-:S13]  /*1b00*/  ISETP.NE.AND P0, PT, R17, RZ, PT ;  /* 0x000000ff1100720c */ /* 0x001fda0003f05270 */
[----:B------:R-:W-:Y:S05]  /*1b10*/  @!P0 BRA `(.L_x_41) ;  /* 0x0000000000a88947 */ /* 0x000fea0003800000 */
[----:B------:R-:W-:Y:S01]  /*1b20*/  IMAD R0, R17, R17, RZ ;  /* 0x0000001111007224 */ /* 0x000fe200078e02ff */
[----:B------:R-:W-:-:S04]  /*1b30*/  CS2R R8, SRZ ;  /* 0x0000000000087805 */ /* 0x000fc8000001ff00 */
[C---:B------:R-:W-:Y:S02]  /*1b40*/  ISETP.GE.U32.AND P0, PT, R0.reuse, 0x4, PT ;  /* 0x000000040000780c */ /* 0x040fe40003f06070 */
[----:B------:R-:W-:-:S11]  /*1b50*/  VIMNMX.U32 R0, PT, PT, R0, 0x1, !PT ;  /* 0x0000000100007848 */ /* 0x000fd60007fe0000 */
[----:B------:R-:W-:Y:S05]  /*1b60*/  @!P0 BRA `(.L_x_42) ;  /* 0x0000000000608947 */ /* 0x000fea0003800000 */
[----:B------:R-:W-:Y:S01]  /*1b70*/  BSSY.RECONVERGENT B0, `(.L_x_43) ;  /* 0x0000016000007945 */ /* 0x000fe20003800200 */
[----:B------:R-:W-:Y:S01]  /*1b80*/  LOP3.LUT R8, R0, 0xfffffffc, RZ, 0xc0, !PT ;  /* 0xfffffffc00087812 */ /* 0x000fe200078ec0ff */
[----:B------:R-:W-:-:S07]  /*1b90*/  IMAD.MOV.U32 R3, RZ, RZ, RZ ;  /* 0x000000ffff037224 */ /* 0x000fce00078e00ff */
.L_x_44:
[----:B0-----:R-:W0:Y:S08]  /*1ba0*/  LDC.64 R6, c[0x0][0x380] ;  /* 0x0000e000ff067b82 */ /* 0x001e300000000a00 */
[----:B------:R-:W1:Y:S01]  /*1bb0*/  LDC.64 R12, c[0x0][0x388] ;  /* 0x0000e200ff0c7b82 */ /* 0x000e620000000a00 */
[----:B0-----:R-:W-:-:S05]  /*1bc0*/  IMAD.WIDE.U32 R6, R3, 0x8, R6 ;  /* 0x0000000803067825 */ /* 0x001fca00078e0006 */
[----:B------:R-:W2:Y:S02]  /*1bd0*/  LDG.E.64 R4, desc[UR36][R6.64] ;  /* 0x0000002406047981 */ /* 0x000ea4000c1e1b00 */
[----:B--2---:R-:W-:Y:S01]  /*1be0*/  DMUL R10, R4, 3 ;  /* 0x40080000040a7828 */ /* 0x004fe20000000000 */
[----:B-1----:R-:W-:-:S06]  /*1bf0*/  IMAD.WIDE.U32 R4, R3, 0x8, R12 ;  /* 0x0000000803047825 */ /* 0x002fcc00078e000c */
[----:B------:R0:W-:Y:S04]  /*1c00*/  STG.E.64 desc[UR36][R4.64], R10 ;  /* 0x0000000a04007986 */ /* 0x0001e8000c101b24 */
[----:B------:R-:W2:Y:S02]  /*1c10*/  LDG.E.64 R12, desc[UR36][R6.64+0x8] ;  /* 0x00000824060c7981 */ /* 0x000ea4000c1e1b00 */
[----:B--2---:R-:W-:-:S07]  /*1c20*/  DMUL R12, R12, 3 ;  /* 0x400800000c0c7828 */ /* 0x004fce0000000000 */
[----:B------:R0:W-:Y:S04]  /*1c30*/  STG.E.64 desc[UR36][R4.64+0x8], R12 ;  /* 0x0000080c04007986 */ /* 0x0001e8000c101b24 */
[----:B------:R-:W2:Y:S02]  /*1c40*/  LDG.E.64 R14, desc[UR36][R6.64+0x10] ;  /* 0x00001024060e7981 */ /* 0x000ea4000c1e1b00 */
[----:B--2---:R-:W-:-:S07]  /*1c50*/  DMUL R14, R14, 3 ;  /* 0x400800000e0e7828 */ /* 0x004fce0000000000 */
[----:B------:R0:W-:Y:S04]  /*1c60*/  STG.E.64 desc[UR36][R4.64+0x10], R14 ;  /* 0x0000100e04007986 */ /* 0x0001e8000c101b24 */
[----:B------:R-:W2:Y:S01]  /*1c70*/  LDG.E.64 R18, desc[UR36][R6.64+0x18] ;  /* 0x0000182406127981 */ /* 0x000ea2000c1e1b00 */
[----:B------:R-:W-:-:S05]  /*1c80*/  VIADD R3, R3, 0x4 ;  /* 0x0000000403037836 */ /* 0x000fca0000000000 */
[----:B------:R-:W-:Y:S01]  /*1c90*/  ISETP.NE.AND P0, PT, R3, R8, PT ;  /* 0x000000080300720c */ /* 0x000fe20003f05270 */
[----:B--2---:R-:W-:-:S07]  /*1ca0*/  DMUL R18, R18, 3 ;  /* 0x4008000012127828 */ /* 0x004fce0000000000 */
[----:B------:R0:W-:Y:S05]  /*1cb0*/  STG.E.64 desc[UR36][R4.64+0x18], R18 ;  /* 0x0000181204007986 */ /* 0x0001ea000c101b24 */
[----:B------:R-:W-:Y:S05]  /*1cc0*/  @P0 BRA `(.L_x_44) ;  /* 0xfffffffc00b40947 */ /* 0x000fea000383ffff */
[----:B------:R-:W-:Y:S05]  /*1cd0*/  BSYNC.RECONVERGENT B0 ;  /* 0x0000000000007941 */ /* 0x000fea0003800200 */
.L_x_43:
[----:B------:R-:W-:-:S07]  /*1ce0*/  MOV R9, RZ ;  /* 0x000000ff00097202 */ /* 0x000fce0000000f00 */
.L_x_42:
[----:B------:R-:W-:-:S04]  /*1cf0*/  LOP3.LUT R0, R0, 0x1, RZ, 0xc0, !PT ;  /* 0x0000000100007812 */ /* 0x000fc800078ec0ff */
[----:B------:R-:W-:-:S13]  /*1d00*/  ISETP.NE.U32.AND P0, PT, R0, 0x1, PT ;  /* 0x000000010000780c */ /* 0x000fda0003f05070 */
[----:B------:R-:W-:Y:S05]  /*1d10*/  @P0 BRA `(.L_x_41) ;  /* 0x0000000000280947 */ /* 0x000fea0003800000 */
[----:B------:R-:W1:Y:S01]  /*1d20*/  LDCU.128 UR4, c[0x0][0x380] ;  /* 0x00007000ff0477ac */ /* 0x000e620008000c00 */
[C---:B------:R-:W-:Y:S01]  /*1d30*/  IMAD.SHL.U32 R0, R8.reuse, 0x8, RZ ;  /* 0x0000000808007824 */ /* 0x040fe200078e00ff */
[----:B------:R-:W-:-:S04]  /*1d40*/  SHF.L.U64.HI R9, R8, 0x3, R9 ;  /* 0x0000000308097819 */ /* 0x000fc80000010209 */
[----:B-1----:R-:W-:-:S04]  /*1d50*/  IADD3 R6, P0, PT, R0, UR4, RZ ;  /* 0x0000000400067c10 */ /* 0x002fc8000ff1e0ff */
[----:B------:R-:W-:-:S05]  /*1d60*/  IADD3.X R7, PT, PT, R9, UR5, RZ, P0, !PT ;  /* 0x0000000509077c10 */ /* 0x000fca00087fe4ff */
[----:B0-----:R-:W2:Y:S01]  /*1d70*/  LDG.E.64 R4, desc[UR36][R6.64] ;  /* 0x0000002406047981 */ /* 0x001ea2000c1e1b00 */
[----:B------:R-:W-:-:S04]  /*1d80*/  IADD3 R8, P0, PT, R0, UR6, RZ ;  /* 0x0000000600087c10 */ /* 0x000fc8000ff1e0ff */
[----:B------:R-:W-:Y:S01]  /*1d90*/  IADD3.X R9, PT, PT, R9, UR7, RZ, P0, !PT ;  /* 0x0000000709097c10 */ /* 0x000fe200087fe4ff */
[----:B--2---:R-:W-:-:S07]  /*1da0*/  DMUL R4, R4, 3 ;  /* 0x4008000004047828 */ /* 0x004fce0000000000 */
[----:B------:R1:W-:Y:S04]  /*1db0*/  STG.E.64 desc[UR36][R8.64], R4 ;  /* 0x0000000408007986 */ /* 0x0003e8000c101b24 */
.L_x_41:
[----:B-1----:R-:W1:Y:S01]  /*1dc0*/  LDC.64 R8, c[0x4][0x30] ;  /* 0x01000c00ff087b82 */ /* 0x002e620000000a00 */
[----:B------:R-:W2:Y:S01]  /*1dd0*/  LDCU.64 UR4, c[0x4][0x8] ;  /* 0x01000100ff0477ac */ /* 0x000ea20008000a00 */
[----:B------:R-:W-:Y:S01]  /*1de0*/  MOV R0, 0x0 ;  /* 0x0000000000007802 */ /* 0x000fe20000000f00 */
[----:B------:R-:W-:Y:S01]  /*1df0*/  IMAD.MOV.U32 R7, RZ, RZ, R2 ;  /* 0x000000ffff077224 */ /* 0x000fe200078e0002 */
[----:B------:R-:W-:Y:S02]  /*1e00*/  ISETP.GE.AND P0, PT, R17, 0x1, PT ;  /* 0x000000011100780c */ /* 0x000fe40003f06270 */
[----:B------:R-:W-:Y:S02]  /*1e10*/  MOV R6, R16 ;  /* 0x0000001000067202 */ /* 0x000fe40000000f00 */
[----:B0-----:R0:W3:Y:S02]  /*1e20*/  LDC.64 R10, c[0x4][R0] ;  /* 0x01000000000a7b82 */ /* 0x0010e40000000a00 */
[----:B0-----:R-:W-:Y:S01]  /*1e30*/  P2R R0, PR, RZ, 0x1 ;  /* 0x00000001ff007803 */ /* 0x001fe20000000000 */
[----:B--2---:R-:W-:-:S02]  /*1e40*/  IMAD.U32 R4, RZ, RZ, UR4 ;  /* 0x00000004ff047e24 */ /* 0x004fc4000f8e00ff */
[----:B------:R-:W-:Y:S01]  /*1e50*/  IMAD.U32 R5, RZ, RZ, UR5 ;  /* 0x00000005ff057e24 */ /* 0x000fe2000f8e00ff */
[----:B-1----:R0:W-:Y:S06]  /*1e60*/  STL.64 [R1], R8 ;  /* 0x0000000801007387 */ /* 0x0021ec0000100a00 */
[----:B------:R-:W-:-:S07]  /*1e70*/  LEPC R20, `(.L_x_45) ;  /* 0x000000001014794e */ /* 0x000fce0000000000 */
[----:B0--3--:R-:W-:Y:S05]  /*1e80*/  CALL.ABS.NOINC R10 ;  /* 0x000000000a007343 */ /* 0x009fea0003c00000 */
.L_x_45:
[----:B------:R-:W-:-:S13]  /*1e90*/  ISETP.GE.AND P6, PT, R17, 0x1, PT ;  /* 0x000000011100780c */ /* 0x000fda0003fc6270 */
[----:B------:R-:W-:Y:S05]  /*1ea0*/  @!P6 BRA `(.L_x_46) ;  /* 0x000000180068e947 */ /* 0x000fea0003800000 */
[----:B------:R-:W0:Y:S01]  /*1eb0*/  LDC R23, c[0x0][0x390] ;  /* 0x0000e400ff177b82 */ /* 0x000e220000000800 */
[----:B------:R-:W-:Y:S01]  /*1ec0*/  BSSY.RECONVERGENT B7, `(.L_x_46) ;  /* 0x0000198000077945 */ /* 0x000fe20003800200 */
[----:B------:R-:W-:Y:S01]  /*1ed0*/  IMAD.MOV.U32 R25, RZ, RZ, RZ ;  /* 0x000000ffff197224 */ /* 0x000fe200078e00ff */
[C---:B0-----:R-:W-:Y:S02]  /*1ee0*/  LOP3.LUT R24, R23.reuse, 0x7ffffff0, RZ, 0xc0, !PT ;  /* 0x7ffffff017187812 */ /* 0x041fe400078ec0ff */
[----:B------:R-:W-:-:S07]  /*1ef0*/  LOP3.LUT R23, R23, 0x3, RZ, 0xc0, !PT ;  /* 0x0000000317177812 */ /* 0x000fce00078ec0ff */
.L_x_84:
[----:B------:R-:W0:Y:S01]  /*1f00*/  LDCU UR4, c[0x0][0x390] ;  /* 0x00007200ff0477ac */ /* 0x000e220008000800 */
[----:B------:R-:W-:Y:S01]  /*1f10*/  MOV R19, RZ ;  /* 0x000000ff00137202 */ /* 0x000fe20000000f00 */
[----:B0-----:R-:W-:Y:S02]  /*1f20*/  UISETP.GE.U32.AND UP0, UPT, UR4, 0x10, UPT ;  /* 0x000000100400788c */ /* 0x001fe4000bf06070 */
[C---:B------:R-:W-:Y:S02]  /*1f30*/  IMAD R22, R25.reuse, UR4, RZ ;  /* 0x0000000419167c24 */ /* 0x040fe4000f8e02ff */
[----:B------:R-:W-:-:S05]  /*1f40*/  VIADD R25, R25, 0x1 ;  /* 0x0000000119197836 */ /* 0x000fca0000000000 */
[----:B------:R-:W-:-:S04]  /*1f50*/  ISETP.NE.AND P0, PT, R25, UR4, PT ;  /* 0x0000000419007c0c */ /* 0x000fc8000bf05270 */
[----:B------:R-:W-:Y:S01]  /*1f60*/  P2R R26, PR, RZ, 0x1 ;  /* 0x00000001ff1a7803 */ /* 0x000fe20000000000 */
[----:B------:R-:W-:Y:S08]  /*1f70*/  BRA.U !UP0, `(.L_x_47) ;  /* 0x0000000908d47547 */ /* 0x000ff0000b800000 */
[----:B------:R-:W0:Y:S01]  /*1f80*/  LDCU.64 UR4, c[0x0][0x388] ;  /* 0x00007100ff0477ac */ /* 0x000e220008000a00 */
[----:B------:R-:W-:Y:S01]  /*1f90*/  BSSY.RECONVERGENT B6, `(.L_x_48) ;  /* 0x00000b2000067945 */ /* 0x000fe20003800200 */
[----:B------:R-:W-:Y:S01]  /*1fa0*/  IMAD.MOV R17, RZ, RZ, -R24 ;  /* 0x000000ffff117224 */ /* 0x000fe200078e0a18 */
[----:B0-----:R-:W-:-:S04]  /*1fb0*/  UIADD3 UR4, UP0, UPT, UR4, 0x40, URZ ;  /* 0x0000004004047890 */ /* 0x001fc8000ff1e0ff */
[----:B------:R-:W-:Y:S02]  /*1fc0*/  UIADD3.X UR5, UPT, UPT, URZ, UR5, URZ, UP0, !UPT ;  /* 0x00000005ff057290 */ /* 0x000fe400087fe4ff */
[----:B------:R-:W-:-:S04]  /*1fd0*/  IMAD.U32 R4, RZ, RZ, UR4 ;  /* 0x00000004ff047e24 */ /* 0x000fc8000f8e00ff */
[----:B------:R-:W-:Y:S02]  /*1fe0*/  IMAD.U32 R5, RZ, RZ, UR5 ;  /* 0x00000005ff057e24 */ /* 0x000fe4000f8e00ff */
[----:B------:R-:W-:-:S04]  /*1ff0*/  IMAD.WIDE.U32 R4, R22, 0x8, R4 ;  /* 0x0000000816047825 */ /* 0x000fc800078e0004 */
[----:B------:R-:W-:Y:S01]  /*2000*/  IMAD.MOV.U32 R29, RZ, RZ, R5 ;  /* 0x000000ffff1d7224 */ /* 0x000fe200078e0005 */
[----:B------:R-:W-:-:S07]  /*2010*/  MOV R28, R4 ;  /* 0x00000004001c7202 */ /* 0x000fce0000000f00 */
.L_x_65:
[----:B------:R-:W2:Y:S01]  /*2020*/  LDG.E.64 R10, desc[UR36][R28.64+-0x40] ;  /* 0xffffc0241c0a7981 */ /* 0x000ea2000c1e1b00 */
[----:B------:R-:W-:Y:S01]  /*2030*/  MOV R8, 0x0 ;  /* 0x0000000000087802 */ /* 0x000fe20000000f00 */
[----:B------:R-:W0:Y:S01]  /*2040*/  LDCU.64 UR4, c[0x4][0x10] ;  /* 0x01000200ff0477ac */ /* 0x000e220008000a00 */
[----:B------:R-:W-:Y:S02]  /*2050*/  VIADD R17, R17, 0x10 ;  /* 0x0000001011117836 */ /* 0x000fe40000000000 */
[----:B------:R-:W-:Y:S02]  /*2060*/  IMAD.MOV.U32 R6, RZ, RZ, R16 ;  /* 0x000000ffff067224 */ /* 0x000fe400078e0010 */
[----:B------:R-:W1:Y:S01]  /*2070*/  LDC.64 R8, c[0x4][R8] ;  /* 0x0100000008087b82 */ /* 0x000e620000000a00 */
[----:B------:R-:W-:Y:S01]  /*2080*/  ISETP.NE.AND P0, PT, R17, RZ, PT ;  /* 0x000000ff1100720c */ /* 0x000fe20003f05270 */
[----:B------:R-:W-:-:S03]  /*2090*/  IMAD.MOV.U32 R7, RZ, RZ, R2 ;  /* 0x000000ffff077224 */ /* 0x000fc600078e0002 */
[----:B------:R-:W-:Y:S01]  /*20a0*/  P2R R19, PR, RZ, 0x1 ;  /* 0x00000001ff137803 */ /* 0x000fe20000000000 */
[----:B0-----:R-:W-:Y:S01]  /*20b0*/  IMAD.U32 R4, RZ, RZ, UR4 ;  /* 0x00000004ff047e24 */ /* 0x001fe2000f8e00ff */
[----:B------:R-:W-:Y:S01]  /*20c0*/  MOV R5, UR5 ;  /* 0x0000000500057c02 */ /* 0x000fe20008000f00 */
[----:B-12---:R0:W-:Y:S06]  /*20d0*/  STL.64 [R1], R10 ;  /* 0x0000000a01007387 */ /* 0x0061ec0000100a00 */
[----:B------:R-:W-:-:S07]  /*20e0*/  LEPC R20, `(.L_x_49) ;  /* 0x000000001014794e */ /* 0x000fce0000000000 */
[----:B0-----:R-:W-:Y:S05]  /*20f0*/  CALL.ABS.NOINC R8 ;  /* 0x0000000008007343 */ /* 0x001fea0003c00000 */
.L_x_49:
[----:B------:R-:W2:Y:S01]  /*2100*/  LDG.E.64 R10, desc[UR36][R28.64+-0x38] ;  /* 0xffffc8241c0a7981 */ /* 0x000ea2000c1e1b00 */
[----:B------:R-:W-:Y:S01]  /*2110*/  MOV R18, 0x0 ;  /* 0x0000000000127802 */ /* 0x000fe20000000f00 */
[----:B------:R-:W0:Y:S01]  /*2120*/  LDCU.64 UR4, c[0x4][0x10] ;  /* 0x01000200ff0477ac */ /* 0x000e220008000a00 */
[----:B------:R-:W-:Y:S02]  /*2130*/  IMAD.MOV.U32 R6, RZ, RZ, R16 ;  /* 0x000000ffff067224 */ /* 0x000fe400078e0010 */
[----:B------:R1:W3:Y:S01]  /*2140*/  LDC.64 R8, c[0x4][R18] ;  /* 0x0100000012087b82 */ /* 0x0002e20000000a00 */
[----:B------:R-:W-:Y:S02]  /*2150*/  IMAD.MOV.U32 R7, RZ, RZ, R2 ;  /* 0x000000ffff077224 */ /* 0x000fe400078e0002 */
[----:B0-----:R-:W-:Y:S01]  /*2160*/  IMAD.U32 R4, RZ, RZ, UR4 ;  /* 0x00000004ff047e24 */ /* 0x001fe2000f8e00ff */
[----:B------:R-:W-:Y:S01]  /*2170*/  MOV R5, UR5 ;  /* 0x0000000500057c02 */ /* 0x000fe20008000f00 */
[----:B--23--:R1:W-:Y:S06]  /*2180*/  STL.64 [R1], R10 ;  /* 0x0000000a01007387 */ /* 0x00c3ec0000100a00 */
[----:B------:R-:W-:-:S07]  /*2190*/  LEPC R20, `(.L_x_50) ;  /* 0x000000001014794e */ /* 0x000fce0000000000 */
[----:B-1----:R-:W-:Y:S05]  /*21a0*/  CALL.ABS.NOINC R8 ;  /* 0x0000000008007343 */ /* 0x002fea0003c00000 */
.L_x_50:
        /* <DEDUP_REMOVED lines=10> */
.L_x_51:
        /* <DEDUP_REMOVED lines=10> */
.L_x_52:
        /* <DEDUP_REMOVED lines=10> */
.L_x_53:
        /* <DEDUP_REMOVED lines=10> */
.L_x_54:
        /* <DEDUP_REMOVED lines=10> */
.L_x_55:
        /* <DEDUP_REMOVED lines=10> */
.L_x_56:
        /* <DEDUP_REMOVED lines=10> */
.L_x_57:
        /* <DEDUP_REMOVED lines=10> */
.L_x_58:
        /* <DEDUP_REMOVED lines=10> */
.L_x_59:
        /* <DEDUP_REMOVED lines=10> */
.L_x_60:
        /* <DEDUP_REMOVED lines=10> */
.L_x_61:
        /* <DEDUP_REMOVED lines=10> */
.L_x_62:
        /* <DEDUP_REMOVED lines=10> */
.L_x_63:
        /* <DEDUP_REMOVED lines=10> */
.L_x_64:
[----:B------:R-:W-:Y:S02]  /*2a70*/  ISETP.NE.AND P6, PT, R19, RZ, PT ;  /* 0x000000ff1300720c */ /* 0x000fe40003fc5270 */
[----:B------:R-:W-:-:S05]  /*2a80*/  IADD3 R28, P0, PT, R28, 0x80, RZ ;  /* 0x000000801c1c7810 */ /* 0x000fca0007f1e0ff */
[----:B------:R-:W-:-:S06]  /*2a90*/  IMAD.X R29, RZ, RZ, R29, P0 ;  /* 0x000000ffff1d7224 */ /* 0x000fcc00000e061d */
[----:B------:R-:W-:Y:S05]  /*2aa0*/  @P6 BRA `(.L_x_65) ;  /* 0xfffffff4005c6947 */ /* 0x000fea000383ffff */
[----:B------:R-:W-:Y:S05]  /*2ab0*/  BSYNC.RECONVERGENT B6 ;  /* 0x0000000000067941 */ /* 0x000fea0003800200 */
.L_x_48:
[----:B------:R-:W-:-:S07]  /*2ac0*/  MOV R19, R24 ;  /* 0x0000001800137202 */ /* 0x000fce0000000f00 */
.L_x_47:
[----:B------:R-:W0:Y:S02]  /*2ad0*/  LDC R18, c[0x0][0x390] ;  /* 0x0000e400ff127b82 */ /* 0x000e240000000800 */
[----:B0-----:R-:W-:-:S04]  /*2ae0*/  LOP3.LUT R0, R18, 0xf, RZ, 0xc0, !PT ;  /* 0x0000000f12007812 */ /* 0x001fc800078ec0ff */
[----:B------:R-:W-:-:S13]  /*2af0*/  ISETP.NE.AND P0, PT, R0, RZ, PT ;  /* 0x000000ff0000720c */ /* 0x000fda0003f05270 */
[----:B------:R-:W-:Y:S05]  /*2b00*/  @!P0 BRA `(.L_x_66) ;  /* 0x0000000c00248947 */ /* 0x000fea0003800000 */
[----:B------:R-:W-:-:S05]  /*2b10*/  VIADD R0, R0, 0xffffffff ;  /* 0xffffffff00007836 */ /* 0x000fca0000000000 */
        /* <DEDUP_REMOVED lines=10> */
[----:B------:R-:W-:Y:S01]  /*2bc0*/  MOV R5, UR5 ;  /* 0x0000000500057c02 */ /* 0x000fe20008000f00 */
[----:B------:R-:W-:Y:S02]  /*2bd0*/  IMAD.MOV.U32 R6, RZ, RZ, R16 ;  /* 0x000000ffff067224 */ /* 0x000fe400078e0010 */
[----:B------:R-:W-:Y:S01]  /*2be0*/  IMAD.MOV.U32 R7, RZ, RZ, R2 ;  /* 0x000000ffff077224 */ /* 0x000fe200078e0002 */
[----:B0-2---:R1:W-:Y:S06]  /*2bf0*/  STL.64 [R1], R10 ;  /* 0x0000000a01007387 */ /* 0x0053ec0000100a00 */
[----:B------:R-:W-:-:S07]  /*2c00*/  LEPC R20, `(.L_x_68) ;  /* 0x000000001014794e */ /* 0x000fce0000000000 */
[----:B-1----:R-:W-:Y:S05]  /*2c10*/  CALL.ABS.NOINC R8 ;  /* 0x0000000008007343 */ /* 0x002fea0003c00000 */
.L_x_68:
        /* <DEDUP_REMOVED lines=11> */
[----:B0-----:R-:W-:Y:S01]  /*2cd0*/  MOV R4, UR4 ;  /* 0x0000000400047c02 */ /* 0x001fe20008000f00 */
[----:B------:R-:W-:Y:S01]  /*2ce0*/  IMAD.U32 R5, RZ, RZ, UR5 ;  /* 0x00000005ff057e24 */ /* 0x000fe2000f8e00ff */
[----:B--23--:R1:W-:Y:S06]  /*2cf0*/  STL.64 [R1], R10 ;  /* 0x0000000a01007387 */ /* 0x00c3ec0000100a00 */
[----:B------:R-:W-:-:S07]  /*2d00*/  LEPC R20, `(.L_x_69) ;  /* 0x000000001014794e */ /* 0x000fce0000000000 */
[----:B-1----:R-:W-:Y:S05]  /*2d10*/  CALL.ABS.NOINC R8 ;  /* 0x0000000008007343 */ /* 0x002fea0003c00000 */
.L_x_69:
        /* <DEDUP_REMOVED lines=10> */
.L_x_70:
        /* <DEDUP_REMOVED lines=10> */
.L_x_71:
        /* <DEDUP_REMOVED lines=10> */
.L_x_72:
        /* <DEDUP_REMOVED lines=10> */
.L_x_73:
        /* <DEDUP_REMOVED lines=10> */
.L_x_74:
        /* <DEDUP_REMOVED lines=10> */
.L_x_75:
[----:B------:R-:W-:-:S07]  /*30e0*/  IADD3 R19, PT, PT, R19, 0x8, RZ ;  /* 0x0000000813137810 */ /* 0x000fce0007ffe0ff */
.L_x_67:
[----:B------:R-:W-:-:S04]  /*30f0*/  LOP3.LUT R18, R18, 0x7, RZ, 0xc0, !PT ;  /* 0x0000000712127812 */ /* 0x000fc800078ec0ff */
        /* <DEDUP_REMOVED lines=19> */
.L_x_77:
        /* <DEDUP_REMOVED lines=16> */
.L_x_78:
        /* <DEDUP_REMOVED lines=10> */
.L_x_79:
        /* <DEDUP_REMOVED lines=10> */
.L_x_80:
[----:B------:R-:W-:-:S07]  /*3470*/  IADD3 R19, PT, PT, R19, 0x4, RZ ;  /* 0x0000000413137810 */ /* 0x000fce0007ffe0ff */
.L_x_76:
[----:B------:R-:W-:-:S13]  /*3480*/  ISETP.NE.AND P0, PT, R23, RZ, PT ;  /* 0x000000ff1700720c */ /* 0x000fda0003f05270 */
        /* <DEDUP_REMOVED lines=8> */
[----:B------:R-:W-:Y:S01]  /*3510*/  ISETP.NE.AND P0, PT, R23, 0x1, PT ;  /* 0x000000011700780c */ /* 0x000fe20003f05270 */
[----:B-1----:R-:W-:Y:S01]  /*3520*/  IMAD.U32 R4, RZ, RZ, UR4 ;  /* 0x00000004ff047e24 */ /* 0x002fe2000f8e00ff */
[----:B------:R-:W-:Y:S01]  /*3530*/  MOV R6, R16 ;  /* 0x0000001000067202 */ /* 0x000fe20000000f00 */
[----:B------:R-:W-:Y:S01]  /*3540*/  IMAD.U32 R5, RZ, RZ, UR5 ;  /* 0x00000005ff057e24 */ /* 0x000fe2000f8e00ff */
[----:B------:R-:W-:Y:S01]  /*3550*/  P2R R0, PR, RZ, 0x1 ;  /* 0x00000001ff007803 */ /* 0x000fe20000000000 */
[----:B------:R-:W-:Y:S01]  /*3560*/  IMAD.MOV.U32 R7, RZ, RZ, R2 ;  /* 0x000000ffff077224 */ /* 0x000fe200078e0002 */
[----:B0-2---:R1:W-:Y:S07]  /*3570*/  STL.64 [R1], R10 ;  /* 0x0000000a01007387 */ /* 0x0053ee0000100a00 */
[----:B------:R-:W-:-:S07]  /*3580*/  LEPC R20, `(.L_x_81) ;  /* 0x000000001014794e */ /* 0x000fce0000000000 */
[----:B-1----:R-:W-:Y:S05]  /*3590*/  CALL.ABS.NOINC R8 ;  /* 0x0000000008007343 */ /* 0x002fea0003c00000 */
.L_x_81:
        /* <DEDUP_REMOVED lines=11> */
[----:B------:R-:W-:Y:S01]  /*3650*/  ISETP.NE.AND P0, PT, R23, 0x2, PT ;  /* 0x000000021700780c */ /* 0x000fe20003f05270 */
[----:B------:R-:W-:Y:S01]  /*3660*/  IMAD.MOV.U32 R7, RZ, RZ, R2 ;  /* 0x000000ffff077224 */ /* 0x000fe200078e0002 */
[----:B------:R1:W3:Y:S02]  /*3670*/  LDC.64 R8, c[0x4][R17] ;  /* 0x0100000011087b82 */ /* 0x0002e40000000a00 */
[----:B------:R-:W-:Y:S01]  /*3680*/  P2R R0, PR, RZ, 0x1 ;  /* 0x00000001ff007803 */ /* 0x000fe20000000000 */
[----:B0-----:R-:W-:Y:S01]  /*3690*/  IMAD.U32 R4, RZ, RZ, UR4 ;  /* 0x00000004ff047e24 */ /* 0x001fe2000f8e00ff */
[----:B------:R-:W-:Y:S01]  /*36a0*/  MOV R5, UR5 ;  /* 0x0000000500057c02 */ /* 0x000fe20008000f00 */
[----:B--23--:R1:W-:Y:S06]  /*36b0*/  STL.64 [R1], R10 ;  /* 0x0000000a01007387 */ /* 0x00c3ec0000100a00 */
[----:B------:R-:W-:-:S07]  /*36c0*/  LEPC R20, `(.L_x_82) ;  /* 0x000000001014794e */ /* 0x000fce0000000000 */
[----:B-1----:R-:W-:Y:S05]  /*36d0*/  CALL.ABS.NOINC R8 ;  /* 0x0000000008007343 */ /* 0x002fea0003c00000 */
.L_x_82:
[----:B------:R-:W-:-:S13]  /*36e0*/  ISETP.NE.AND P6, PT, R23, 0x2, PT ;  /* 0x000000021700780c */ /* 0x000fda0003fc5270 */
[----:B------:R-:W-:Y:S05]  /*36f0*/  @!P6 BRA `(.L_x_66) ;  /* 0x000000000028e947 */ /* 0x000fea0003800000 */
        /* <DEDUP_REMOVED lines=10> */
.L_x_66:
[----:B------:R-:W-:Y:S01]  /*37a0*/  MOV R0, 0x0 ;  /* 0x0000000000007802 */ /* 0x000fe20000000f00 */
[----:B------:R-:W0:Y:S01]  /*37b0*/  LDCU.64 UR4, c[0x4][0x18] ;  /* 0x01000300ff0477ac */ /* 0x000e220008000a00 */
[----:B------:R-:W-:Y:S02]  /*37c0*/  CS2R R6, SRZ ;  /* 0x0000000000067805 */ /* 0x000fe4000001ff00 */
[----:B------:R1:W2:Y:S01]  /*37d0*/  LDC.64 R8, c[0x4][R0] ;  /* 0x0100000000087b82 */ /* 0x0002a20000000a00 */
[----:B0-----:R-:W-:Y:S01]  /*37e0*/  IMAD.U32 R4, RZ, RZ, UR4 ;  /* 0x00000004ff047e24 */ /* 0x001fe2000f8e00ff */
[----:B-1----:R-:W-:-:S07]  /*37f0*/  MOV R5, UR5 ;  /* 0x0000000500057c02 */ /* 0x002fce0008000f00 */
[----:B------:R-:W-:-:S07]  /*3800*/  LEPC R20, `(.L_x_83) ;  /* 0x000000001014794e */ /* 0x000fce0000000000 */
[----:B--2---:R-:W-:Y:S05]  /*3810*/  CALL.ABS.NOINC R8 ;  /* 0x0000000008007343 */ /* 0x004fea0003c00000 */
.L_x_83:
[----:B------:R-:W-:-:S13]  /*3820*/  ISETP.NE.AND P6, PT, R26, RZ, PT ;  /* 0x000000ff1a00720c */ /* 0x000fda0003fc5270 */
[----:B------:R-:W-:Y:S05]  /*3830*/  @P6 BRA `(.L_x_84) ;  /* 0xffffffe400b06947 */ /* 0x000fea000383ffff */
[----:B------:R-:W-:Y:S05]  /*3840*/  BSYNC.RECONVERGENT B7 ;  /* 0x0000000000077941 */ /* 0x000fea0003800200 */
.L_x_46:
        /* <DEDUP_REMOVED lines=8> */
.L_x_85:
[----:B------:R-:W-:Y:S05]  /*38d0*/  EXIT ;  /* 0x000000000000794d */ /* 0x000fea0003800000 */
.L_x_86:
[----:B------:R-:W-:-:S00]  /*38e0*/  BRA `(.L_x_86) ;  /* 0xfffffffc00fc7947 */ /* 0x000fc0000383ffff */
[----:B------:R-:W-:-:S00]  /*38f0*/  NOP ;  /* 0x0000000000007918 */ /* 0x000fc00000000000 */
        /* <DEDUP_REMOVED lines=8> */
.L_x_87:


//--------------------- .nv.global.init           --------------------------
	.section	.nv.global.init,"aw",@progbits
.nv.global.init:
	.type		$str$2,@object
	.size		$str$2,($str$3 - $str$2)
$str$2:
        /*0000*/ 	.byte	0x0a, 0x00
	.type		$str$3,@object
	.size		$str$3,($str - $str$3)
$str$3:
        /*0002*/ 	.byte	0x0a, 0x0a, 0x00
	.type		$str,@object
	.size		$str,($str$4 - $str)
$str:
        /*0005*/ 	.byte	0x25, 0x73, 0x0a, 0x00
	.type		$str$4,@object
	.size		$str$4,($str$5 - $str$4)
$str$4:
        /*0009*/ 	.byte	0x61, 0x5f, 0x64, 0x00
	.type		$str$5,@object
	.size		$str$5,($str$1 - $str$5)
$str$5:
        /*000d*/ 	.byte	0x62, 0x5f, 0x64, 0x00
	.type		$str$1,@object
	.size		$str$1,(.L_1 - $str$1)
$str$1:
        /*0011*/ 	.byte	0x25, 0x35, 0x2e, 0x32, 0x66, 0x20, 0x00
.L_1:


//--------------------- .nv.shared.reserved.0     --------------------------
	.section	.nv.shared.reserved.0,"aw",@nobits
	.weak		__nv_reservedSMEM_offset_0_alias
	.size		__nv_reservedSMEM_offset_0_alias, 0, 64
	.other		__nv_reservedSMEM_offset_0_alias,@"STO_CUDA_RESERVED_SHARED STV_DEFAULT"
__nv_reservedSMEM_offset_0_alias:
	.zero		0
	.zero		64


//--------------------- .nv.constant0._Z10run_kernelPdS_i --------------------------
	.section	.nv.constant0._Z10run_kernelPdS_i,"a",@progbits
	.sectionflags	@""
	.align	4
.nv.constant0._Z10run_kernelPdS_i:
	.zero		916


//--------------------- SYMBOLS --------------------------

	.type		.nv.reservedSmem.offset0,@object
	.size		.nv.reservedSmem.offset0,0x4
	.type		vprintf,@function
